def attn_fwd(
    Q,
    K,
    V,
    Out,
    Lse,
    sm_scale,
    stride_qz,
    stride_qh,
    stride_qm,
    stride_qk,
    stride_kz,
    stride_kh,
    stride_kn,
    stride_kk,
    stride_vz,
    stride_vh,
    stride_vn,
    stride_vk,
    stride_oz,
    stride_oh,
    stride_om,
    stride_ok,
    seqlen_q,
    seqlen_k,
    BLOCK_M: tl.constexpr,
    BLOCK_N: tl.constexpr,
    HEAD_DIM: tl.constexpr,
    CAUSAL: tl.constexpr,
):
    start_m = tl.program_id(0)
    off_hz = tl.program_id(1)
    q_off = off_hz * stride_qh
    k_off = off_hz * stride_kh
    v_off = off_hz * stride_vh
    offs_m = start_m * BLOCK_M + tl.arange(0, BLOCK_M)
    offs_d = tl.arange(0, HEAD_DIM)
    offs_n = tl.arange(0, BLOCK_N)
    q_ptrs = Q + q_off + offs_m[:, None] * stride_qm + offs_d[None, :] * stride_qk
    k_ptrs = K + k_off + offs_d[:, None] * stride_kk + offs_n[None, :] * stride_kn
    v_ptrs = V + v_off + offs_n[:, None] * stride_vn + offs_d[None, :] * stride_vk
    m_i = tl.full([BLOCK_M], float("-inf"), dtype=tl.float32)
    l_i = tl.zeros([BLOCK_M], dtype=tl.float32) + 1.0
    acc = tl.zeros([BLOCK_M, HEAD_DIM], dtype=tl.float32)
    q = tl.load(q_ptrs)
    acc, l_i, m_i = _attn_fwd_inner(
        acc,
        l_i,
        m_i,
        q,
        k_ptrs,
        v_ptrs,
        sm_scale,
        stride_kn,
        stride_vn,
        start_m,
        seqlen_k,
        BLOCK_M,
        BLOCK_N,
        HEAD_DIM,
        CAUSAL,
    )
    acc = acc / l_i[:, None]
    lse = m_i + tl.math.log2(l_i) / 1.4426950408889634
    o_ptrs = (
        Out
        + off_hz * stride_oh
        + offs_m[:, None] * stride_om
        + offs_d[None, :] * stride_ok
    )
    tl.store(o_ptrs, acc.to(Out.dtype.element_ty))
    tl.store(Lse + off_hz * seqlen_q + offs_m, lse)

# config = {"BLOCK_M": 64, "BLOCK_N": 64, "HEAD_DIM": 32, "arch": "sm_80", "causal": true, "dtype": "bf16", "num_stages": 3, "num_warps": 4}
# arch = sm_80


// ===== COMPILED SASS (sm_80) =====

	.target	sm_80

	.elftype	@"ET_EXEC"


//--------------------- .note.nv.tkinfo           --------------------------
	.section	.note.nv.tkinfo,"",@"SHT_NOTE"
	.sectionflags	@"SHF_NOTE_NV_TKINFO"
	.tkinfo
        /*0018*/ 	.word	0x00000002
        /*0030*/ 	.string	""
        /*0030*/ 	.string	"ptxas"
        /*0030*/ 	.string	"Cuda compilation tools, release 13.0, V13.0.88"
        /*0030*/ 	.string	"Build cuda_13.0.r13.0/compiler.36424714_0"
        /*0030*/ 	.string	"-v  -suppress-debug-info  -lineinfo  -arch sm_80 "



//--------------------- .note.nv.cuinfo           --------------------------
	.section	.note.nv.cuinfo,"",@"SHT_NOTE"
	.sectionflags	@"SHF_NOTE_NV_CUINFO"
        /*0018*/ 	.short	0x0002
        /*001a*/ 	.short	0x0050
        /*001c*/ 	.short	0x0082
	.zero		2


//--------------------- .nv.info                  --------------------------
	.section	.nv.info,"",@"SHT_CUDA_INFO"
	.align	4


	//----- nvinfo : EIATTR_REGCOUNT
	.align		4
        /*0000*/ 	.byte	0x04, 0x2f
        /*0002*/ 	.short	(.L_2 - .L_1)
	.align		4
.L_1:
        /*0004*/ 	.word	index@(attn_fwd)
        /*0008*/ 	.word	0x000000a8


	//----- nvinfo : EIATTR_FRAME_SIZE
	.align		4
.L_2:
        /*000c*/ 	.byte	0x04, 0x11
        /*000e*/ 	.short	(.L_4 - .L_3)
	.align		4
.L_3:
        /*0010*/ 	.word	index@(attn_fwd)
        /*0014*/ 	.word	0x00000000


	//----- nvinfo : EIATTR_MIN_STACK_SIZE
	.align		4
.L_4:
        /*0018*/ 	.byte	0x04, 0x12
        /*001a*/ 	.short	(.L_6 - .L_5)
	.align		4
.L_5:
        /*001c*/ 	.word	index@(attn_fwd)
        /*0020*/ 	.word	0x00000000
.L_6:


//--------------------- .nv.info.attn_fwd         --------------------------
	.section	.nv.info.attn_fwd,"",@"SHT_CUDA_INFO"
	.sectionflags	@""
	.align	4


	//----- nvinfo : EIATTR_CUDA_API_VERSION
	.align		4
        /*0000*/ 	.byte	0x04, 0x37
        /*0002*/ 	.short	(.L_8 - .L_7)
.L_7:
        /*0004*/ 	.word	0x00000082


	//----- nvinfo : EIATTR_SW2861232_WAR
	.align		4
.L_8:
        /*0008*/ 	.byte	0x01, 0x35
	.zero		2


	//----- nvinfo : EIATTR_PARAM_CBANK
	.align		4
        /*000c*/ 	.byte	0x04, 0x0a
        /*000e*/ 	.short	(.L_10 - .L_9)
	.align		4
.L_9:
        /*0010*/ 	.word	index@(.nv.constant0.attn_fwd)
        /*0014*/ 	.short	0x0160
        /*0016*/ 	.short	0x0088


	//----- nvinfo : EIATTR_CBANK_PARAM_SIZE
	.align		4
.L_10:
        /*0018*/ 	.byte	0x03, 0x19
        /*001a*/ 	.short	0x0088


	//----- nvinfo : EIATTR_KPARAM_INFO
	.align		4
        /*001c*/ 	.byte	0x04, 0x17
        /*001e*/ 	.short	(.L_12 - .L_11)
.L_11:
        /*0020*/ 	.word	0x00000000
        /*0024*/ 	.short	0x0019
        /*0026*/ 	.short	0x0080
        /*0028*/ 	.byte	0x00, 0xf4, 0x21, 0x00


	//----- nvinfo : EIATTR_KPARAM_INFO
	.align		4
.L_12:
        /*002c*/ 	.byte	0x04, 0x17
        /*002e*/ 	.short	(.L_14 - .L_13)
.L_13:
        /*0030*/ 	.word	0x00000000
        /*0034*/ 	.short	0x0018
        /*0036*/ 	.short	0x0078
        /*0038*/ 	.byte	0x00, 0xf4, 0x21, 0x00


	//----- nvinfo : EIATTR_KPARAM_INFO
	.align		4
.L_14:
        /*003c*/ 	.byte	0x04, 0x17
        /*003e*/ 	.short	(.L_16 - .L_15)
.L_15:
        /*0040*/ 	.word	0x00000000
        /*0044*/ 	.short	0x0017
        /*0046*/ 	.short	0x0070
        /*0048*/ 	.byte	0x00, 0xf0, 0x11, 0x00


	//----- nvinfo : EIATTR_KPARAM_INFO
	.align		4
.L_16:
        /*004c*/ 	.byte	0x04, 0x17
        /*004e*/ 	.short	(.L_18 - .L_17)
.L_17:
        /*0050*/ 	.word	0x00000000
        /*0054*/ 	.short	0x0016
        /*0056*/ 	.short	0x006c
        /*0058*/ 	.byte	0x00, 0xf0, 0x11, 0x00


	//----- nvinfo : EIATTR_KPARAM_INFO
	.align		4
.L_18:
        /*005c*/ 	.byte	0x04, 0x17
        /*005e*/ 	.short	(.L_20 - .L_19)
.L_19:
        /*0060*/ 	.word	0x00000000
        /*0064*/ 	.short	0x0015
        /*0066*/ 	.short	0x0068
        /*0068*/ 	.byte	0x00, 0xf0, 0x11, 0x00


	//----- nvinfo : EIATTR_KPARAM_INFO
	.align		4
.L_20:
        /*006c*/ 	.byte	0x04, 0x17
        /*006e*/ 	.short	(.L_22 - .L_21)
.L_21:
        /*0070*/ 	.word	0x00000000
        /*0074*/ 	.short	0x0014
        /*0076*/ 	.short	0x0064
        /*0078*/ 	.byte	0x00, 0xf0, 0x11, 0x00


	//----- nvinfo : EIATTR_KPARAM_INFO
	.align		4
.L_22:
        /*007c*/ 	.byte	0x04, 0x17
        /*007e*/ 	.short	(.L_24 - .L_23)
.L_23:
        /*0080*/ 	.word	0x00000000
        /*0084*/ 	.short	0x0013
        /*0086*/ 	.short	0x0060
        /*0088*/ 	.byte	0x00, 0xf0, 0x11, 0x00


	//----- nvinfo : EIATTR_KPARAM_INFO
	.align		4
.L_24:
        /*008c*/ 	.byte	0x04, 0x17
        /*008e*/ 	.short	(.L_26 - .L_25)
.L_25:
        /*0090*/ 	.word	0x00000000
        /*0094*/ 	.short	0x0012
        /*0096*/ 	.short	0x005c
        /*0098*/ 	.byte	0x00, 0xf0, 0x11, 0x00


	//----- nvinfo : EIATTR_KPARAM_INFO
	.align		4
.L_26:
        /*009c*/ 	.byte	0x04, 0x17
        /*009e*/ 	.short	(.L_28 - .L_27)
.L_27:
        /*00a0*/ 	.word	0x00000000
        /*00a4*/ 	.short	0x0011
        /*00a6*/ 	.short	0x0058
        /*00a8*/ 	.byte	0x00, 0xf0, 0x11, 0x00


	//----- nvinfo : EIATTR_KPARAM_INFO
	.align		4
.L_28:
        /*00ac*/ 	.byte	0x04, 0x17
        /*00ae*/ 	.short	(.L_30 - .L_29)
.L_29:
        /*00b0*/ 	.word	0x00000000
        /*00b4*/ 	.short	0x0010
        /*00b6*/ 	.short	0x0054
        /*00b8*/ 	.byte	0x00, 0xf0, 0x11, 0x00


	//----- nvinfo : EIATTR_KPARAM_INFO
	.align		4
.L_30:
        /*00bc*/ 	.byte	0x04, 0x17
        /*00be*/ 	.short	(.L_32 - .L_31)
.L_31:
        /*00c0*/ 	.word	0x00000000
        /*00c4*/ 	.short	0x000f
        /*00c6*/ 	.short	0x0050
        /*00c8*/ 	.byte	0x00, 0xf0, 0x11, 0x00


	//----- nvinfo : EIATTR_KPARAM_INFO
	.align		4
.L_32:
        /*00cc*/ 	.byte	0x04, 0x17
        /*00ce*/ 	.short	(.L_34 - .L_33)
.L_33:
        /*00d0*/ 	.word	0x00000000
        /*00d4*/ 	.short	0x000e
        /*00d6*/ 	.short	0x004c
        /*00d8*/ 	.byte	0x00, 0xf0, 0x11, 0x00


	//----- nvinfo : EIATTR_KPARAM_INFO
	.align		4
.L_34:
        /*00dc*/ 	.byte	0x04, 0x17
        /*00de*/ 	.short	(.L_36 - .L_35)
.L_35:
        /*00e0*/ 	.word	0x00000000
        /*00e4*/ 	.short	0x000d
        /*00e6*/ 	.short	0x0048
        /*00e8*/ 	.byte	0x00, 0xf0, 0x11, 0x00


	//----- nvinfo : EIATTR_KPARAM_INFO
	.align		4
.L_36:
        /*00ec*/ 	.byte	0x04, 0x17
        /*00ee*/ 	.short	(.L_38 - .L_37)
.L_37:
        /*00f0*/ 	.word	0x00000000
        /*00f4*/ 	.short	0x000c
        /*00f6*/ 	.short	0x0044
        /*00f8*/ 	.byte	0x00, 0xf0, 0x11, 0x00


	//----- nvinfo : EIATTR_KPARAM_INFO
	.align		4
.L_38:
        /*00fc*/ 	.byte	0x04, 0x17
        /*00fe*/ 	.short	(.L_40 - .L_39)
.L_39:
        /*0100*/ 	.word	0x00000000
        /*0104*/ 	.short	0x000b
        /*0106*/ 	.short	0x0040
        /*0108*/ 	.byte	0x00, 0xf0, 0x11, 0x00


	//----- nvinfo : EIATTR_KPARAM_INFO
	.align		4
.L_40:
        /*010c*/ 	.byte	0x04, 0x17
        /*010e*/ 	.short	(.L_42 - .L_41)
.L_41:
        /*0110*/ 	.word	0x00000000
        /*0114*/ 	.short	0x000a
        /*0116*/ 	.short	0x003c
        /*0118*/ 	.byte	0x00, 0xf0, 0x11, 0x00


	//----- nvinfo : EIATTR_KPARAM_INFO
	.align		4
.L_42:
        /*011c*/ 	.byte	0x04, 0x17
        /*011e*/ 	.short	(.L_44 - .L_43)
.L_43:
        /*0120*/ 	.word	0x00000000
        /*0124*/ 	.short	0x0009
        /*0126*/ 	.short	0x0038
        /*0128*/ 	.byte	0x00, 0xf0, 0x11, 0x00


	//----- nvinfo : EIATTR_KPARAM_INFO
	.align		4
.L_44:
        /*012c*/ 	.byte	0x04, 0x17
        /*012e*/ 	.short	(.L_46 - .L_45)
.L_45:
        /*0130*/ 	.word	0x00000000
        /*0134*/ 	.short	0x0008
        /*0136*/ 	.short	0x0034
        /*0138*/ 	.byte	0x00, 0xf0, 0x11, 0x00


	//----- nvinfo : EIATTR_KPARAM_INFO
	.align		4
.L_46:
        /*013c*/ 	.byte	0x04, 0x17
        /*013e*/ 	.short	(.L_48 - .L_47)
.L_47:
        /*0140*/ 	.word	0x00000000
        /*0144*/ 	.short	0x0007
        /*0146*/ 	.short	0x0030
        /*0148*/ 	.byte	0x00, 0xf0, 0x11, 0x00


	//----- nvinfo : EIATTR_KPARAM_INFO
	.align		4
.L_48:
        /*014c*/ 	.byte	0x04, 0x17
        /*014e*/ 	.short	(.L_50 - .L_49)
.L_49:
        /*0150*/ 	.word	0x00000000
        /*0154*/ 	.short	0x0006
        /*0156*/ 	.short	0x002c
        /*0158*/ 	.byte	0x00, 0xf0, 0x11, 0x00


	//----- nvinfo : EIATTR_KPARAM_INFO
	.align		4
.L_50:
        /*015c*/ 	.byte	0x04, 0x17
        /*015e*/ 	.short	(.L_52 - .L_51)
.L_51:
        /*0160*/ 	.word	0x00000000
        /*0164*/ 	.short	0x0005
        /*0166*/ 	.short	0x0028
        /*0168*/ 	.byte	0x00, 0xf0, 0x11, 0x00


	//----- nvinfo : EIATTR_KPARAM_INFO
	.align		4
.L_52:
        /*016c*/ 	.byte	0x04, 0x17
        /*016e*/ 	.short	(.L_54 - .L_53)
.L_53:
        /*0170*/ 	.word	0x00000000
        /*0174*/ 	.short	0x0004
        /*0176*/ 	.short	0x0020
        /*0178*/ 	.byte	0x00, 0xf4, 0x21, 0x00


	//----- nvinfo : EIATTR_KPARAM_INFO
	.align		4
.L_54:
        /*017c*/ 	.byte	0x04, 0x17
        /*017e*/ 	.short	(.L_56 - .L_55)
.L_55:
        /*0180*/ 	.word	0x00000000
        /*0184*/ 	.short	0x0003
        /*0186*/ 	.short	0x0018
        /*0188*/ 	.byte	0x00, 0xf4, 0x21, 0x00


	//----- nvinfo : EIATTR_KPARAM_INFO
	.align		4
.L_56:
        /*018c*/ 	.byte	0x04, 0x17
        /*018e*/ 	.short	(.L_58 - .L_57)
.L_57:
        /*0190*/ 	.word	0x00000000
        /*0194*/ 	.short	0x0002
        /*0196*/ 	.short	0x0010
        /*0198*/ 	.byte	0x00, 0xf4, 0x21, 0x00


	//----- nvinfo : EIATTR_KPARAM_INFO
	.align		4
.L_58:
        /*019c*/ 	.byte	0x04, 0x17
        /*019e*/ 	.short	(.L_60 - .L_59)
.L_59:
        /*01a0*/ 	.word	0x00000000
        /*01a4*/ 	.short	0x0001
        /*01a6*/ 	.short	0x0008
        /*01a8*/ 	.byte	0x00, 0xf4, 0x21, 0x00


	//----- nvinfo : EIATTR_KPARAM_INFO
	.align		4
.L_60:
        /*01ac*/ 	.byte	0x04, 0x17
        /*01ae*/ 	.short	(.L_62 - .L_61)
.L_61:
        /*01b0*/ 	.word	0x00000000
        /*01b4*/ 	.short	0x0000
        /*01b6*/ 	.short	0x0000
        /*01b8*/ 	.byte	0x00, 0xf4, 0x21, 0x00


	//----- nvinfo : EIATTR_MAXREG_COUNT
	.align		4
.L_62:
        /*01bc*/ 	.byte	0x03, 0x1b
        /*01be*/ 	.short	0x00ff


	//----- nvinfo : EIATTR_NUM_BARRIERS
	.align		4
        /*01c0*/ 	.byte	0x02, 0x4c
        /*01c2*/ 	.byte	0x01
	.zero		1


	//----- nvinfo : EIATTR_MERCURY_ISA_VERSION
	.align		4
        /*01c4*/ 	.byte	0x03, 0x5f
        /*01c6*/ 	.short	0x0000


	//----- nvinfo : EIATTR_COOP_GROUP_MASK_REGIDS
	.align		4
        /*01c8*/ 	.byte	0x04, 0x29
        /*01ca*/ 	.short	(.L_64 - .L_63)


	//   ....[0]....
.L_63:
        /*01cc*/ 	.word	0xffffffff


	//   ....[1]....
        /*01d0*/ 	.word	0xffffffff


	//   ....[2]....
        /*01d4*/ 	.word	0xffffffff


	//   ....[3]....
        /*01d8*/ 	.word	0xffffffff


	//   ....[4]....
        /*01dc*/ 	.word	0xffffffff


	//   ....[5]....
        /*01e0*/ 	.word	0xffffffff


	//   ....[6]....
        /*01e4*/ 	.word	0xffffffff


	//   ....[7]....
        /*01e8*/ 	.word	0xffffffff


	//----- nvinfo : EIATTR_COOP_GROUP_INSTR_OFFSETS
	.align		4
.L_64:
        /*01ec*/ 	.byte	0x04, 0x28
        /*01ee*/ 	.short	(.L_66 - .L_65)


	//   ....[0]....
.L_65:
        /*01f0*/ 	.word	0x00002210


	//   ....[1]....
        /*01f4*/ 	.word	0x00002350


	//   ....[2]....
        /*01f8*/ 	.word	0x00002360


	//   ....[3]....
        /*01fc*/ 	.word	0x00002380


	//   ....[4]....
        /*0200*/ 	.word	0x00002ff0


	//   ....[5]....
        /*0204*/ 	.word	0x00003000


	//   ....[6]....
        /*0208*/ 	.word	0x000030b0


	//   ....[7]....
        /*020c*/ 	.word	0x000030d0


	//----- nvinfo : EIATTR_EXIT_INSTR_OFFSETS
	.align		4
.L_66:
        /*0210*/ 	.byte	0x04, 0x1c
        /*0212*/ 	.short	(.L_68 - .L_67)


	//   ....[0]....
.L_67:
        /*0214*/ 	.word	0x00004160


	//   ....[1]....
        /*0218*/ 	.word	0x00004200


	//----- nvinfo : EIATTR_REQNTID
	.align		4
.L_68:
        /*021c*/ 	.byte	0x04, 0x10
        /*021e*/ 	.short	(.L_70 - .L_69)
.L_69:
        /*0220*/ 	.word	0x00000080
        /*0224*/ 	.word	0x00000001
        /*0228*/ 	.word	0x00000001
.L_70:


//--------------------- .nv.callgraph             --------------------------
	.section	.nv.callgraph,"",@"SHT_CUDA_CALLGRAPH"
	.align	4
	.sectionentsize	8
	.align		4
        /*0000*/ 	.word	0x00000000
	.align		4
        /*0004*/ 	.word	0xffffffff
	.align		4
        /*0008*/ 	.word	0x00000000
	.align		4
        /*000c*/ 	.word	0xfffffffe
	.align		4
        /*0010*/ 	.word	0x00000000
	.align		4
        /*0014*/ 	.word	0xfffffffd
	.align		4
        /*0018*/ 	.word	0x00000000
	.align		4
        /*001c*/ 	.word	0xfffffffc


//--------------------- .nv.rel.action            --------------------------
	.section	.nv.rel.action,"",@"SHT_CUDA_RELOCINFO"
	.align	8
	.sectionentsize	8
        /*0000*/ 	.byte	0x73, 0x00, 0x00, 0x00, 0x00, 0x00, 0x00, 0x00, 0x00, 0x00, 0x00, 0x11, 0x25, 0x00, 0x05, 0x36


//--------------------- .nv.constant4             --------------------------
	.section	.nv.constant4,"a",@progbits
	.align	8
	.align		8
.nv.constant4:
        /*0000*/ 	.dword	_$_str


//--------------------- .nv.constant0.attn_fwd    --------------------------
	.section	.nv.constant0.attn_fwd,"a",@progbits
	.sectionflags	@""
	.align	4
.nv.constant0.attn_fwd:
	.zero		488


//--------------------- .text.attn_fwd            --------------------------
	.section	.text.attn_fwd,"ax",@progbits
	.sectioninfo	@"SHI_REGISTERS=168"
	.align	128
        .global         attn_fwd
        .type           attn_fwd,@function
        .size           attn_fwd,(.L_x_3 - attn_fwd)
        .other          attn_fwd,@"STO_CUDA_ENTRY STV_DEFAULT"
attn_fwd:
.text.attn_fwd:
[----:B------:R-:W-:Y:S02]  /*0000*/  IMAD.MOV.U32 R1, RZ, RZ, c[0x0][0x28] ;  /* 0x00000a00ff017624 */ /* 0x000fe400078e00ff */
[----:B------:R-:W0:Y:S01]  /*0010*/  S2R R16, SR_CTAID.X ;  /* 0x0000000000107919 */ /* 0x000e220000002500 */
[----:B------:R-:W-:Y:S01]  /*0020*/  IMAD.MOV.U32 R33, RZ, RZ, c[0x0][0x198] ;  /* 0x00006600ff217624 */ /* 0x000fe200078e00ff */
[----:B------:R-:W-:Y:S02]  /*0030*/  ULDC.64 UR6, c[0x0][0x118] ;  /* 0x0000460000067ab9 */ /* 0x000fe40000000a00 */
[----:B------:R-:W1:Y:S04]  /*0040*/  S2R R163, SR_TID.X ;  /* 0x0000000000a37919 */ /* 0x000e680000002100 */
[----:B------:R-:W2:Y:S01]  /*0050*/  S2R R32, SR_CTAID.Y ;  /* 0x0000000000207919 */ /* 0x000ea20000002600 */
[----:B0-----:R-:W-:Y:S01]  /*0060*/  IMAD.SHL.U32 R16, R16, 0x40, RZ ;  /* 0x0000004010107824 */ /* 0x001fe200078e00ff */
[----:B-1----:R-:W-:-:S04]  /*0070*/  SHF.R.U32.HI R162, RZ, 0x6, R163 ;  /* 0x00000006ffa27819 */ /* 0x002fc800000116a3 */
[----:B------:R-:W-:Y:S01]  /*0080*/  LOP3.LUT R160, R16, 0x3f, R163, 0xf8, !PT ;  /* 0x0000003f10a07812 */ /* 0x000fe200078ef8a3 */
[----:B--2---:R-:W-:Y:S01]  /*0090*/  IMAD R0, R32, c[0x0][0x190], RZ ;  /* 0x0000640020007a24 */ /* 0x004fe200078e02ff */
[----:B------:R-:W-:-:S03]  /*00a0*/  SGXT.U32 R162, R162, 0x1 ;  /* 0x00000001a2a2781a */ /* 0x000fc60000000000 */
[----:B------:R-:W-:Y:S02]  /*00b0*/  IMAD R3, R160, c[0x0][0x194], RZ ;  /* 0x00006500a0037a24 */ /* 0x000fe400078e02ff */
[----:B------:R-:W-:Y:S02]  /*00c0*/  IMAD.SHL.U32 R2, R0, 0x2, RZ ;  /* 0x0000000200027824 */ /* 0x000fe400078e00ff */
[----:B------:R-:W-:Y:S02]  /*00d0*/  IMAD.SHL.U32 R5, R3, 0x2, RZ ;  /* 0x0000000203057824 */ /* 0x000fe400078e00ff */
[----:B------:R-:W-:Y:S02]  /*00e0*/  IMAD R6, R162, c[0x0][0x198], RZ ;  /* 0x00006600a2067a24 */ /* 0x000fe400078e02ff */
[----:B------:R-:W-:Y:S01]  /*00f0*/  IMAD.HI R0, R0, 0x2, RZ ;  /* 0x0000000200007827 */ /* 0x000fe200078e02ff */
[----:B------:R-:W-:-:S03]  /*0100*/  IADD3 R29, P0, P1, R5, c[0x0][0x160], R2 ;  /* 0x00005800051d7a10 */ /* 0x000fc6000791e002 */
[----:B------:R-:W-:-:S04]  /*0110*/  IMAD.HI R3, R3, 0x2, RZ ;  /* 0x0000000203037827 */ /* 0x000fc800078e02ff */
[----:B------:R-:W-:Y:S01]  /*0120*/  IMAD R5, R33, 0x2, R6 ;  /* 0x0000000221057824 */ /* 0x000fe200078e0206 */
[----:B------:R-:W-:Y:S02]  /*0130*/  IADD3.X R31, R3, c[0x0][0x164], R0, P0, P1 ;  /* 0x00005900031f7a10 */ /* 0x000fe400007e2400 */
[CC--:B------:R-:W-:Y:S01]  /*0140*/  LEA R2, P0, R6.reuse, R29.reuse, 0x1 ;  /* 0x0000001d06027211 */ /* 0x0c0fe200078008ff */
[----:B------:R-:W-:Y:S01]  /*0150*/  IMAD R0, R33, 0x2, R5 ;  /* 0x0000000221007824 */ /* 0x000fe200078e0205 */
[----:B------:R-:W-:Y:S02]  /*0160*/  LEA R4, P1, R5, R29, 0x1 ;  /* 0x0000001d05047211 */ /* 0x000fe400078208ff */
[----:B------:R-:W-:Y:S02]  /*0170*/  LEA.HI.X.SX32 R3, R6, R31, 0x1, P0 ;  /* 0x0000001f06037211 */ /* 0x000fe400000f0eff */
[----:B------:R-:W-:Y:S02]  /*0180*/  LEA R9, R33, R0, 0x1 ;  /* 0x0000000021097211 */ /* 0x000fe400078e08ff */
[----:B------:R-:W-:Y:S01]  /*0190*/  LEA R6, P0, R0, R29, 0x1 ;  /* 0x0000001d00067211 */ /* 0x000fe200078008ff */
[----:B------:R0:W2:Y:S01]  /*01a0*/  LDG.E.U16 R19, [R2.64] ;  /* 0x0000000602137981 */ /* 0x0000a2000c1e1500 */
[----:B------:R-:W-:-:S02]  /*01b0*/  LEA.HI.X.SX32 R5, R5, R31, 0x1, P1 ;  /* 0x0000001f05057211 */ /* 0x000fc400008f0eff */
[----:B------:R-:W-:Y:S01]  /*01c0*/  LEA.HI.X.SX32 R7, R0, R31, 0x1, P0 ;  /* 0x0000001f00077211 */ /* 0x000fe200000f0eff */
[----:B------:R-:W-:Y:S01]  /*01d0*/  IMAD R0, R33, 0x2, R9 ;  /* 0x0000000221007824 */ /* 0x000fe200078e0209 */
[-C--:B------:R-:W-:Y:S01]  /*01e0*/  LEA R8, P0, R9, R29.reuse, 0x1 ;  /* 0x0000001d09087211 */ /* 0x080fe200078008ff */
[----:B------:R1:W3:Y:S02]  /*01f0*/  LDG.E.U16 R20, [R4.64] ;  /* 0x0000000604147981 */ /* 0x0002e4000c1e1500 */
[----:B------:R-:W-:Y:S01]  /*0200*/  IMAD R12, R33, 0x2, R0 ;  /* 0x00000002210c7824 */ /* 0x000fe200078e0200 */
[C---:B------:R-:W-:Y:S01]  /*0210*/  LEA R10, P1, R0.reuse, R29, 0x1 ;  /* 0x0000001d000a7211 */ /* 0x040fe200078208ff */
[----:B------:R4:W5:Y:S01]  /*0220*/  LDG.E.U16 R22, [R6.64] ;  /* 0x0000000606167981 */ /* 0x000962000c1e1500 */
[-C--:B------:R-:W-:Y:S02]  /*0230*/  LEA.HI.X.SX32 R9, R9, R31.reuse, 0x1, P0 ;  /* 0x0000001f09097211 */ /* 0x080fe400000f0eff */
[----:B------:R-:W-:Y:S01]  /*0240*/  LEA.HI.X.SX32 R11, R0, R31, 0x1, P1 ;  /* 0x0000001f000b7211 */ /* 0x000fe200008f0eff */
[C---:B------:R-:W-:Y:S01]  /*0250*/  IMAD R0, R33.reuse, 0x2, R12 ;  /* 0x0000000221007824 */ /* 0x040fe200078e020c */
[C---:B0-----:R-:W-:Y:S01]  /*0260*/  LEA R2, P0, R12.reuse, R29, 0x1 ;  /* 0x0000001d0c027211 */ /* 0x041fe200078008ff */
[----:B------:R0:W3:Y:S02]  /*0270*/  LDG.E.U16 R21, [R8.64] ;  /* 0x0000000608157981 */ /* 0x0000e4000c1e1500 */
[C---:B------:R-:W-:Y:S01]  /*0280*/  IMAD R13, R33.reuse, 0x2, R0 ;  /* 0x00000002210d7824 */ /* 0x040fe200078e0200 */
[----:B------:R-:W-:Y:S01]  /*0290*/  LEA.HI.X.SX32 R3, R12, R31, 0x1, P0 ;  /* 0x0000001f0c037211 */ /* 0x000fe200000f0eff */
[----:B------:R0:W3:Y:S01]  /*02a0*/  LDG.E.U16 R23, [R10.64] ;  /* 0x000000060a177981 */ /* 0x0000e2000c1e1500 */
[----:B-1----:R-:W-:Y:S01]  /*02b0*/  LEA R4, P0, R0, R29, 0x1 ;  /* 0x0000001d00047211 */ /* 0x002fe200078008ff */
[----:B------:R-:W-:-:S02]  /*02c0*/  IMAD R12, R33, 0x2, R13 ;  /* 0x00000002210c7824 */ /* 0x000fc400078e020d */
[----:B------:R1:W5:Y:S01]  /*02d0*/  LDG.E.U16 R24, [R2.64] ;  /* 0x0000000602187981 */ /* 0x000362000c1e1500 */
[----:B------:R-:W-:Y:S01]  /*02e0*/  LEA.HI.X.SX32 R5, R0, R31, 0x1, P0 ;  /* 0x0000001f00057211 */ /* 0x000fe200000f0eff */
[----:B------:R-:W-:-:S04]  /*02f0*/  IMAD R0, R33, 0x2, R12 ;  /* 0x0000000221007824 */ /* 0x000fc800078e020c */
[----:B------:R-:W-:Y:S01]  /*0300*/  IMAD R17, R33, 0x2, R0 ;  /* 0x0000000221117824 */ /* 0x000fe200078e0200 */
[----:B----4-:R-:W-:Y:S01]  /*0310*/  LEA R6, P0, R13, R29, 0x1 ;  /* 0x0000001d0d067211 */ /* 0x010fe200078008ff */
[----:B------:R4:W5:Y:S03]  /*0320*/  LDG.E.U16 R26, [R4.64] ;  /* 0x00000006041a7981 */ /* 0x000966000c1e1500 */
[----:B------:R-:W-:Y:S02]  /*0330*/  LEA R18, R33, R17, 0x1 ;  /* 0x0000001121127211 */ /* 0x000fe400078e08ff */
[----:B------:R-:W-:Y:S02]  /*0340*/  LEA.HI.X.SX32 R7, R13, R31, 0x1, P0 ;  /* 0x0000001f0d077211 */ /* 0x000fe400000f0eff */
[-C--:B0-----:R-:W-:Y:S01]  /*0350*/  LEA R10, P0, R0, R29.reuse, 0x1 ;  /* 0x0000001d000a7211 */ /* 0x081fe200078008ff */
[C---:B------:R-:W-:Y:S01]  /*0360*/  IMAD R13, R33.reuse, 0x2, R18 ;  /* 0x00000002210d7824 */ /* 0x040fe200078e0212 */
[----:B------:R-:W-:Y:S01]  /*0370*/  LEA R8, P1, R12, R29, 0x1 ;  /* 0x0000001d0c087211 */ /* 0x000fe200078208ff */
[----:B------:R0:W5:Y:S01]  /*0380*/  LDG.E.U16 R25, [R6.64] ;  /* 0x0000000606197981 */ /* 0x000162000c1e1500 */
[-C--:B------:R-:W-:Y:S01]  /*0390*/  LEA.HI.X.SX32 R11, R0, R31.reuse, 0x1, P0 ;  /* 0x0000001f000b7211 */ /* 0x080fe200000f0eff */
[----:B------:R-:W-:Y:S01]  /*03a0*/  IMAD R0, R33, 0x2, R13 ;  /* 0x0000000221007824 */ /* 0x000fe200078e020d */
[----:B------:R-:W-:-:S02]  /*03b0*/  LEA.HI.X.SX32 R9, R12, R31, 0x1, P1 ;  /* 0x0000001f0c097211 */ /* 0x000fc400008f0eff */
[-C--:B------:R-:W-:Y:S01]  /*03c0*/  LEA R12, P0, R13, R29.reuse, 0x1 ;  /* 0x0000001d0d0c7211 */ /* 0x080fe200078008ff */
[----:B----4-:R-:W-:Y:S01]  /*03d0*/  IMAD R5, R33, 0x2, R0 ;  /* 0x0000000221057824 */ /* 0x010fe200078e0200 */
[C---:B------:R-:W-:Y:S01]  /*03e0*/  LEA R14, P1, R0.reuse, R29, 0x1 ;  /* 0x0000001d000e7211 */ /* 0x040fe200078208ff */
[----:B------:R4:W5:Y:S01]  /*03f0*/  LDG.E.U16 R27, [R8.64] ;  /* 0x00000006081b7981 */ /* 0x000962000c1e1500 */
[-C--:B------:R-:W-:Y:S02]  /*0400*/  LEA.HI.X.SX32 R13, R13, R31.reuse, 0x1, P0 ;  /* 0x0000001f0d0d7211 */ /* 0x080fe400000f0eff */
[----:B------:R-:W-:Y:S01]  /*0410*/  LEA.HI.X.SX32 R15, R0, R31, 0x1, P1 ;  /* 0x0000001f000f7211 */ /* 0x000fe200008f0eff */
[----:B------:R-:W-:Y:S01]  /*0420*/  IMAD R0, R33, 0x2, R5 ;  /* 0x0000000221007824 */ /* 0x000fe200078e0205 */
[-C--:B-1----:R-:W-:Y:S01]  /*0430*/  LEA R2, P0, R17, R29.reuse, 0x1 ;  /* 0x0000001d11027211 */ /* 0x082fe200078008ff */
[----:B------:R1:W5:Y:S01]  /*0440*/  LDG.E.U16 R28, [R10.64] ;  /* 0x000000060a1c7981 */ /* 0x000362000c1e1500 */
[----:B0-----:R-:W-:-:S02]  /*0450*/  LEA R6, P1, R5, R29, 0x1 ;  /* 0x0000001d05067211 */ /* 0x001fc400078208ff */
[-C--:B------:R-:W-:Y:S01]  /*0460*/  LEA.HI.X.SX32 R3, R17, R31.reuse, 0x1, P0 ;  /* 0x0000001f11037211 */ /* 0x080fe200000f0eff */
[----:B------:R-:W5:Y:S01]  /*0470*/  LDG.E.U16 R13, [R12.64] ;  /* 0x000000060c0d7981 */ /* 0x000f62000c1e1500 */
[----:B------:R-:W-:Y:S02]  /*0480*/  LEA.HI.X.SX32 R7, R5, R31, 0x1, P1 ;  /* 0x0000001f05077211 */ /* 0x000fe400008f0eff */
[-C--:B------:R-:W-:Y:S01]  /*0490*/  LEA R4, P0, R18, R29.reuse, 0x1 ;  /* 0x0000001d12047211 */ /* 0x080fe200078008ff */
[----:B------:R-:W5:Y:S01]  /*04a0*/  LDG.E.U16 R14, [R14.64] ;  /* 0x000000060e0e7981 */ /* 0x000f62000c1e1500 */
[----:B----4-:R-:W-:Y:S02]  /*04b0*/  LEA R8, P1, R0, R29, 0x1 ;  /* 0x0000001d00087211 */ /* 0x010fe400078208ff */
[-C--:B------:R-:W-:Y:S01]  /*04c0*/  LEA.HI.X.SX32 R5, R18, R31.reuse, 0x1, P0 ;  /* 0x0000001f12057211 */ /* 0x080fe200000f0eff */
[----:B------:R-:W4:Y:S01]  /*04d0*/  LDG.E.U16 R2, [R2.64] ;  /* 0x0000000602027981 */ /* 0x000f22000c1e1500 */
[----:B------:R-:W-:-:S03]  /*04e0*/  LEA.HI.X.SX32 R9, R0, R31, 0x1, P1 ;  /* 0x0000001f00097211 */ /* 0x000fc600008f0eff */
[----:B------:R-:W4:Y:S04]  /*04f0*/  LDG.E.U16 R6, [R6.64] ;  /* 0x0000000606067981 */ /* 0x000f28000c1e1500 */
[----:B------:R-:W4:Y:S04]  /*0500*/  LDG.E.U16 R5, [R4.64] ;  /* 0x0000000604057981 */ /* 0x000f28000c1e1500 */
[----:B------:R-:W4:Y:S01]  /*0510*/  LDG.E.U16 R9, [R8.64] ;  /* 0x0000000608097981 */ /* 0x000f22000c1e1500 */
[----:B-1----:R-:W-:Y:S02]  /*0520*/  LOP3.LUT R10, R163, 0x3f, RZ, 0xc0, !PT ;  /* 0x0000003fa30a7812 */ /* 0x002fe400078ec0ff */
[----:B------:R-:W-:-:S03]  /*0530*/  SHF.R.S32.HI R0, RZ, 0x6, R163 ;  /* 0x00000006ff007819 */ /* 0x000fc600000114a3 */
[----:B------:R-:W-:Y:S01]  /*0540*/  IMAD.SHL.U32 R11, R10, 0x2, RZ ;  /* 0x000000020a0b7824 */ /* 0x000fe200078e00ff */
[----:B------:R-:W-:-:S04]  /*0550*/  SGXT R0, R0, 0x1 ;  /* 0x000000010000781a */ /* 0x000fc80000000200 */
[----:B------:R-:W-:-:S04]  /*0560*/  LOP3.LUT R0, R11, 0x90, R0, 0x78, !PT ;  /* 0x000000900b007812 */ /* 0x000fc800078e7800 */
[C---:B------:R-:W-:Y:S02]  /*0570*/  LOP3.LUT R159, R0.reuse, 0x20, RZ, 0x3c, !PT ;  /* 0x00000020009f7812 */ /* 0x040fe400078e3cff */
[C---:B------:R-:W-:Y:S02]  /*0580*/  LOP3.LUT R157, R0.reuse, 0x40, RZ, 0x3c, !PT ;  /* 0x00000040009d7812 */ /* 0x040fe400078e3cff */
[----:B------:R-:W-:Y:S02]  /*0590*/  LOP3.LUT R156, R0, 0x60, RZ, 0x3c, !PT ;  /* 0x00000060009c7812 */ /* 0x000fe400078e3cff */
[----:B------:R-:W-:-:S04]  /*05a0*/  IADD3 R164, R16, 0x40, RZ ;  /* 0x0000004010a47810 */ /* 0x000fc80007ffe0ff */
[----:B------:R-:W-:Y:S01]  /*05b0*/  ISETP.GE.AND P0, PT, R164, 0x1, PT ;  /* 0x00000001a400780c */ /* 0x000fe20003f06270 */
[----:B------:R-:W-:Y:S01]  /*05c0*/  IMAD.MOV.U32 R57, RZ, RZ, -0x800000 ;  /* 0xff800000ff397424 */ /* 0x000fe200078e00ff */
[----:B------:R-:W-:Y:S01]  /*05d0*/  MOV R121, 0x3f800000 ;  /* 0x3f80000000797802 */ /* 0x000fe20000000f00 */
[----:B------:R-:W-:Y:S01]  /*05e0*/  IMAD.MOV.U32 R130, RZ, RZ, 0x3f800000 ;  /* 0x3f800000ff827424 */ /* 0x000fe200078e00ff */
[----:B------:R-:W-:Y:S01]  /*05f0*/  CS2R R52, SRZ ;  /* 0x0000000000347805 */ /* 0x000fe2000001ff00 */
[----:B------:R-:W-:Y:S01]  /*0600*/  IMAD.MOV.U32 R56, RZ, RZ, -0x800000 ;  /* 0xff800000ff387424 */ /* 0x000fe200078e00ff */
[----:B------:R-:W-:Y:S01]  /*0610*/  CS2R R54, SRZ ;  /* 0x0000000000367805 */ /* 0x000fe2000001ff00 */
[----:B------:R-:W-:Y:S01]  /*0620*/  CS2R R48, SRZ ;  /* 0x0000000000307805 */ /* 0x000fe2000001ff00 */
[----:B------:R-:W-:Y:S01]  /*0630*/  CS2R R50, SRZ ;  /* 0x0000000000327805 */ /* 0x000fe2000001ff00 */
[----:B------:R-:W-:Y:S01]  /*0640*/  CS2R R44, SRZ ;  /* 0x00000000002c7805 */ /* 0x000fe2000001ff00 */
[----:B------:R-:W-:Y:S01]  /*0650*/  CS2R R46, SRZ ;  /* 0x00000000002e7805 */ /* 0x000fe2000001ff00 */
[----:B------:R-:W-:Y:S01]  /*0660*/  CS2R R40, SRZ ;  /* 0x0000000000287805 */ /* 0x000fe2000001ff00 */
[----:B------:R-:W-:Y:S01]  /*0670*/  CS2R R42, SRZ ;  /* 0x00000000002a7805 */ /* 0x000fe2000001ff00 */
[C---:B------:R-:W-:Y:S01]  /*0680*/  LOP3.LUT R34, R163.reuse, 0x60, RZ, 0xc0, !PT ;  /* 0x00000060a3227812 */ /* 0x040fe200078ec0ff */
[C---:B------:R-:W-:Y:S01]  /*0690*/  IMAD.SHL.U32 R58, R163.reuse, 0x2, RZ ;  /* 0x00000002a33a7824 */ /* 0x040fe200078e00ff */
[C---:B------:R-:W-:Y:S01]  /*06a0*/  LOP3.LUT R165, R163.reuse, 0x3, RZ, 0xc0, !PT ;  /* 0x00000003a3a57812 */ /* 0x040fe200078ec0ff */
[----:B------:R-:W-:Y:S01]  /*06b0*/  IMAD.SHL.U32 R30, R163, 0x8, RZ ;  /* 0x00000008a31e7824 */ /* 0x000fe200078e00ff */
[----:B--2---:R0:W-:Y:S04]  /*06c0*/  STS.U16 [R0], R19 ;  /* 0x0000001300007388 */ /* 0x0041e80000000400 */
[----:B---3--:R0:W-:Y:S04]  /*06d0*/  STS.U16 [R0+0x400], R23 ;  /* 0x0004001700007388 */ /* 0x0081e80000000400 */
[----:B-----5:R0:W-:Y:S04]  /*06e0*/  STS.U16 [R0+0x800], R27 ;  /* 0x0008001b00007388 */ /* 0x0201e80000000400 */
[----:B------:R0:W-:Y:S04]  /*06f0*/  STS.U16 [R0+0xc00], R13 ;  /* 0x000c000d00007388 */ /* 0x0001e80000000400 */
[----:B------:R0:W-:Y:S04]  /*0700*/  STS.U16 [R159+0x100], R20 ;  /* 0x000100149f007388 */ /* 0x0001e80000000400 */
[----:B------:R0:W-:Y:S04]  /*0710*/  STS.U16 [R159+0x500], R24 ;  /* 0x000500189f007388 */ /* 0x0001e80000000400 */
[----:B------:R0:W-:Y:S04]  /*0720*/  STS.U16 [R159+0x900], R28 ;  /* 0x0009001c9f007388 */ /* 0x0001e80000000400 */
[----:B------:R0:W-:Y:S04]  /*0730*/  STS.U16 [R159+0xd00], R14 ;  /* 0x000d000e9f007388 */ /* 0x0001e80000000400 */
[----:B------:R0:W-:Y:S04]  /*0740*/  STS.U16 [R157+0x200], R22 ;  /* 0x000200169d007388 */ /* 0x0001e80000000400 */
[----:B------:R0:W-:Y:S04]  /*0750*/  STS.U16 [R157+0x600], R26 ;  /* 0x0006001a9d007388 */ /* 0x0001e80000000400 */
[----:B----4-:R0:W-:Y:S04]  /*0760*/  STS.U16 [R157+0xa00], R2 ;  /* 0x000a00029d007388 */ /* 0x0101e80000000400 */
[----:B------:R0:W-:Y:S04]  /*0770*/  STS.U16 [R157+0xe00], R6 ;  /* 0x000e00069d007388 */ /* 0x0001e80000000400 */
[----:B------:R0:W-:Y:S04]  /*0780*/  STS.U16 [R156+0x300], R21 ;  /* 0x000300159c007388 */ /* 0x0001e80000000400 */
[----:B------:R0:W-:Y:S04]  /*0790*/  STS.U16 [R156+0x700], R25 ;  /* 0x000700199c007388 */ /* 0x0001e80000000400 */
[----:B------:R0:W-:Y:S04]  /*07a0*/  STS.U16 [R156+0xb00], R5 ;  /* 0x000b00059c007388 */ /* 0x0001e80000000400 */
[----:B------:R0:W-:Y:S01]  /*07b0*/  STS.U16 [R156+0xf00], R9 ;  /* 0x000f00099c007388 */ /* 0x0001e20000000400 */
[----:B------:R-:W-:Y:S05]  /*07c0*/  @!P0 BRA `(.L_x_0) ;  /* 0x00002a3000008947 */ /* 0x000fea0003800000 */
[----:B------:R-:W-:Y:S01]  /*07d0*/  IMAD R10, R10, c[0x0][0x1b4], RZ ;  /* 0x00006d000a0a7a24 */ /* 0x000fe200078e02ff */
[----:B------:R-:W-:Y:S01]  /*07e0*/  LOP3.LUT R4, R163, 0x1f, RZ, 0xc0, !PT ;  /* 0x0000001fa3047812 */ /* 0x000fe200078ec0ff */
[----:B------:R-:W-:Y:S01]  /*07f0*/  IMAD R3, R32, c[0x0][0x1b0], RZ ;  /* 0x00006c0020037a24 */ /* 0x000fe200078e02ff */
[--C-:B------:R-:W-:Y:S01]  /*0800*/  SHF.R.U32.HI R8, RZ, 0x2, R163.reuse ;  /* 0x00000002ff087819 */ /* 0x100fe200000116a3 */
[----:B0-----:R-:W-:Y:S01]  /*0810*/  IMAD.SHL.U32 R5, R10, 0x2, RZ ;  /* 0x000000020a057824 */ /* 0x001fe200078e00ff */
[----:B------:R-:W-:Y:S01]  /*0820*/  SHF.R.U32.HI R11, RZ, 0x1, R34 ;  /* 0x00000001ff0b7819 */ /* 0x000fe20000011622 */
[----:B------:R-:W-:Y:S01]  /*0830*/  IMAD.SHL.U32 R2, R3, 0x2, RZ ;  /* 0x0000000203027824 */ /* 0x000fe200078e00ff */
[----:B------:R-:W-:Y:S01]  /*0840*/  SGXT.U32 R8, R8, 0x3 ;  /* 0x000000030808781a */ /* 0x000fe20000000000 */
[----:B------:R-:W-:Y:S01]  /*0850*/  IMAD.HI R9, R10, 0x2, RZ ;  /* 0x000000020a097827 */ /* 0x000fe200078e02ff */
[----:B------:R-:W-:Y:S01]  /*0860*/  LOP3.LUT R10, R58, 0x10, RZ, 0xc0, !PT ;  /* 0x000000103a0a7812 */ /* 0x000fe200078ec0ff */
[----:B------:R-:W-:Y:S01]  /*0870*/  CS2R R52, SRZ ;  /* 0x0000000000347805 */ /* 0x000fe2000001ff00 */
[----:B------:R-:W-:Y:S01]  /*0880*/  IADD3 R38, P0, P1, R5, c[0x0][0x170], R2 ;  /* 0x00005c0005267a10 */ /* 0x000fe2000791e002 */
[----:B------:R-:W-:Y:S01]  /*0890*/  IMAD R2, R32, c[0x0][0x1a0], RZ ;  /* 0x0000680020027a24 */ /* 0x000fe200078e02ff */
[----:B------:R-:W-:Y:S01]  /*08a0*/  MOV R32, c[0x0][0x1b8] ;  /* 0x00006e0000207a02 */ /* 0x000fe20000000f00 */
[----:B------:R-:W-:Y:S01]  /*08b0*/  IMAD R5, R4, c[0x0][0x1a8], RZ ;  /* 0x00006a0004057a24 */ /* 0x000fe200078e02ff */
[----:B------:R-:W-:Y:S01]  /*08c0*/  MOV R120, 0xff800000 ;  /* 0xff80000000787802 */ /* 0x000fe20000000f00 */
[----:B------:R-:W-:Y:S01]  /*08d0*/  IMAD.HI R6, R3, 0x2, RZ ;  /* 0x0000000203067827 */ /* 0x000fe200078e02ff */
[----:B------:R-:W-:Y:S01]  /*08e0*/  LOP3.LUT R3, R16, R11, R8, 0xfe, !PT ;  /* 0x0000000b10037212 */ /* 0x000fe200078efe08 */
[----:B------:R-:W-:Y:S01]  /*08f0*/  CS2R R54, SRZ ;  /* 0x0000000000367805 */ /* 0x000fe2000001ff00 */
[----:B------:R-:W-:Y:S01]  /*0900*/  LOP3.LUT R8, R163, 0x7, RZ, 0xc0, !PT ;  /* 0x00000007a3087812 */ /* 0x000fe200078ec0ff */
[----:B------:R-:W-:Y:S01]  /*0910*/  IMAD.SHL.U32 R4, R2, 0x2, RZ ;  /* 0x0000000202047824 */ /* 0x000fe200078e00ff */
[----:B------:R-:W-:Y:S01]  /*0920*/  IADD3.X R42, R9, c[0x0][0x174], R6, P0, P1 ;  /* 0x00005d00092a7a10 */ /* 0x000fe200007e2406 */
[----:B------:R-:W-:Y:S01]  /*0930*/  IMAD.SHL.U32 R7, R5, 0x2, RZ ;  /* 0x0000000205077824 */ /* 0x000fe200078e00ff */
[----:B------:R-:W-:Y:S01]  /*0940*/  LOP3.LUT R11, R30, 0x30, RZ, 0xc0, !PT ;  /* 0x000000301e0b7812 */ /* 0x000fe200078ec0ff */
[----:B------:R-:W-:Y:S01]  /*0950*/  IMAD R6, R162, c[0x0][0x1b8], RZ ;  /* 0x00006e00a2067a24 */ /* 0x000fe200078e02ff */
[----:B------:R-:W-:Y:S01]  /*0960*/  CS2R R48, SRZ ;  /* 0x0000000000307805 */ /* 0x000fe2000001ff00 */
[----:B------:R-:W-:Y:S01]  /*0970*/  IMAD.SHL.U32 R9, R163, 0x40, RZ ;  /* 0x00000040a3097824 */ /* 0x000fe200078e00ff */
[----:B------:R-:W-:Y:S01]  /*0980*/  IADD3 R119, P0, P1, R7, c[0x0][0x168], R4 ;  /* 0x00005a0007777a10 */ /* 0x000fe2000791e004 */
[----:B------:R-:W-:Y:S01]  /*0990*/  IMAD R7, R32, 0x2, R6 ;  /* 0x0000000220077824 */ /* 0x000fe200078e0206 */
[----:B------:R-:W-:Y:S01]  /*09a0*/  SHF.R.U32.HI R4, RZ, 0x5, R163 ;  /* 0x00000005ff047819 */ /* 0x000fe200000116a3 */
[----:B------:R-:W-:Y:S01]  /*09b0*/  IMAD R57, R8, 0x40, R11 ;  /* 0x0000004008397824 */ /* 0x000fe200078e020b */
[----:B------:R-:W-:Y:S01]  /*09c0*/  LOP3.LUT R11, R10, 0x60, R163, 0xf8, !PT ;  /* 0x000000600a0b7812 */ /* 0x000fe200078ef8a3 */
[----:B------:R-:W-:Y:S01]  /*09d0*/  IMAD R13, R32, 0x2, R7 ;  /* 0x00000002200d7824 */ /* 0x000fe200078e0207 */
[----:B------:R-:W-:Y:S01]  /*09e0*/  SGXT.U32 R4, R4, 0x2 ;  /* 0x000000020404781a */ /* 0x000fe20000000000 */
[----:B------:R-:W-:Y:S01]  /*09f0*/  IMAD R56, R8, 0x90, RZ ;  /* 0x0000009008387824 */ /* 0x000fe200078e02ff */
[----:B------:R-:W-:Y:S01]  /*0a00*/  LOP3.LUT R9, R9, 0x400, RZ, 0xc0, !PT ;  /* 0x0000040009097812 */ /* 0x000fe200078ec0ff */
[----:B------:R-:W-:Y:S01]  /*0a10*/  IMAD R15, R32, 0x2, R13 ;  /* 0x00000002200f7824 */ /* 0x000fe200078e020d */
[C---:B------:R-:W-:Y:S01]  /*0a20*/  LEA R12, P2, R13.reuse, R38, 0x1 ;  /* 0x000000260d0c7211 */ /* 0x040fe200078408ff */
[----:B------:R-:W-:Y:S01]  /*0a30*/  IMAD.HI R2, R2, 0x2, RZ ;  /* 0x0000000202027827 */ /* 0x000fe200078e02ff */
[----:B------:R-:W-:Y:S01]  /*0a40*/  LOP3.LUT R8, R56, R11, RZ, 0x3c, !PT ;  /* 0x0000000b38087212 */ /* 0x000fe200078e3cff */
[----:B------:R-:W-:Y:S01]  /*0a50*/  CS2R R50, SRZ ;  /* 0x0000000000327805 */ /* 0x000fe2000001ff00 */
[----:B------:R-:W-:Y:S01]  /*0a60*/  LEA.HI.X.SX32 R13, R13, R42, 0x1, P2 ;  /* 0x0000002a0d0d7211 */ /* 0x000fe200010f0eff */
[----:B------:R-:W-:Y:S01]  /*0a70*/  IMAD R17, R32, 0x2, R15 ;  /* 0x0000000220117824 */ /* 0x000fe200078e020f */
[----:B------:R-:W-:Y:S01]  /*0a80*/  IADD3 R131, R9, R8, RZ ;  /* 0x0000000809837210 */ /* 0x000fe20007ffe0ff */
[----:B------:R-:W-:Y:S01]  /*0a90*/  IMAD.HI R5, R5, 0x2, RZ ;  /* 0x0000000205057827 */ /* 0x000fe200078e02ff */
[----:B------:R-:W-:Y:S01]  /*0aa0*/  LOP3.LUT R158, R3, 0x8, RZ, 0xfc, !PT ;  /* 0x00000008039e7812 */ /* 0x000fe200078efcff */
[----:B------:R-:W-:-:S02]  /*0ab0*/  UMOV UR4, URZ ;  /* 0x0000003f00047c82 */ /* 0x000fc40008000000 */
[----:B------:R-:W-:Y:S01]  /*0ac0*/  IMAD R19, R32, 0x2, R17 ;  /* 0x0000000220137824 */ /* 0x000fe200078e0211 */
[----:B------:R-:W-:Y:S01]  /*0ad0*/  IADD3.X R45, R5, c[0x0][0x16c], R2, P0, P1 ;  /* 0x00005b00052d7a10 */ /* 0x000fe200007e2402 */
[----:B------:R-:W-:Y:S01]  /*0ae0*/  IMAD R4, R4, c[0x0][0x1a4], RZ ;  /* 0x0000690004047a24 */ /* 0x000fe200078e02ff */
[-C--:B------:R-:W-:Y:S01]  /*0af0*/  LEA R8, P0, R6, R38.reuse, 0x1 ;  /* 0x0000002606087211 */ /* 0x080fe200078008ff */
[----:B------:R-:W-:Y:S01]  /*0b00*/  IMAD R21, R32, 0x2, R19 ;  /* 0x0000000220157824 */ /* 0x000fe200078e0213 */
[C---:B------:R-:W-:Y:S01]  /*0b10*/  LEA R10, P1, R7.reuse, R38, 0x1 ;  /* 0x00000026070a7211 */ /* 0x040fe200078208ff */
[----:B------:R-:W-:Y:S01]  /*0b20*/  IMAD.MOV.U32 R47, RZ, RZ, c[0x0][0x1a4] ;  /* 0x00006900ff2f7624 */ /* 0x000fe200078e00ff */
[-C--:B------:R-:W-:Y:S01]  /*0b30*/  LEA.HI.X.SX32 R9, R6, R42.reuse, 0x1, P0 ;  /* 0x0000002a06097211 */ /* 0x080fe200000f0eff */
[C---:B------:R-:W-:Y:S01]  /*0b40*/  IMAD R23, R32.reuse, 0x2, R21 ;  /* 0x0000000220177824 */ /* 0x040fe200078e0215 */
[----:B------:R-:W-:Y:S01]  /*0b50*/  LEA.HI.X.SX32 R11, R7, R42, 0x1, P1 ;  /* 0x0000002a070b7211 */ /* 0x000fe200008f0eff */
[----:B------:R-:W-:Y:S01]  /*0b60*/  IMAD R2, R47, 0x4, R4 ;  /* 0x000000042f027824 */ /* 0x000fe200078e0204 */
[-C--:B------:R-:W-:Y:S01]  /*0b70*/  LEA R14, P0, R15, R38.reuse, 0x1 ;  /* 0x000000260f0e7211 */ /* 0x080fe200078008ff */
[C---:B------:R-:W-:Y:S01]  /*0b80*/  IMAD R25, R32.reuse, 0x2, R23 ;  /* 0x0000000220197824 */ /* 0x040fe200078e0217 */
[----:B------:R-:W-:Y:S01]  /*0b90*/  LEA R16, P1, R17, R38, 0x1 ;  /* 0x0000002611107211 */ /* 0x000fe200078208ff */
[----:B------:R-:W-:Y:S01]  /*0ba0*/  IMAD R5, R47, 0x4, R2 ;  /* 0x000000042f057824 */ /* 0x000fe200078e0202 */
[-C--:B------:R-:W-:Y:S01]  /*0bb0*/  LEA.HI.X.SX32 R15, R15, R42.reuse, 0x1, P0 ;  /* 0x0000002a0f0f7211 */ /* 0x080fe200000f0eff */
[C---:B------:R-:W-:Y:S01]  /*0bc0*/  IMAD R27, R32.reuse, 0x2, R25 ;  /* 0x00000002201b7824 */ /* 0x040fe200078e0219 */
[----:B------:R-:W-:Y:S01]  /*0bd0*/  LEA.HI.X.SX32 R17, R17, R42, 0x1, P1 ;  /* 0x0000002a11117211 */ /* 0x000fe200008f0eff */
[----:B------:R-:W-:Y:S01]  /*0be0*/  IMAD.MOV.U32 R130, RZ, RZ, 0x3f800000 ;  /* 0x3f800000ff827424 */ /* 0x000fe200078e00ff */
[-C--:B------:R-:W-:Y:S01]  /*0bf0*/  LEA R18, P0, R19, R38.reuse, 0x1 ;  /* 0x0000002613127211 */ /* 0x080fe200078008ff */
[C---:B------:R-:W-:Y:S01]  /*0c00*/  IMAD R29, R32.reuse, 0x2, R27 ;  /* 0x00000002201d7824 */ /* 0x040fe200078e021b */
[----:B------:R-:W-:Y:S01]  /*0c10*/  LEA R20, P1, R21, R38, 0x1 ;  /* 0x0000002615147211 */ /* 0x000fe200078208ff */
[----:B------:R-:W-:Y:S01]  /*0c20*/  IMAD.MOV.U32 R121, RZ, RZ, 0x3f800000 ;  /* 0x3f800000ff797424 */ /* 0x000fe200078e00ff */
[----:B------:R-:W-:Y:S01]  /*0c30*/  LEA R6, R47, R5, 0x2 ;  /* 0x000000052f067211 */ /* 0x000fe200078e10ff */
[C---:B------:R-:W-:Y:S01]  /*0c40*/  IMAD R31, R32.reuse, 0x2, R29 ;  /* 0x00000002201f7824 */ /* 0x040fe200078e021d */
[-C--:B------:R-:W-:Y:S01]  /*0c50*/  LEA.HI.X.SX32 R19, R19, R42.reuse, 0x1, P0 ;  /* 0x0000002a13137211 */ /* 0x080fe200000f0eff */
[----:B------:R-:W-:Y:S01]  /*0c60*/  UMOV UR5, URZ ;  /* 0x0000003f00057c82 */ /* 0x000fe20008000000 */
[----:B------:R-:W-:Y:S01]  /*0c70*/  LEA.HI.X.SX32 R21, R21, R42, 0x1, P1 ;  /* 0x0000002a15157211 */ /* 0x000fe200008f0eff */
[C---:B------:R-:W-:Y:S01]  /*0c80*/  IMAD R33, R32.reuse, 0x2, R31 ;  /* 0x0000000220217824 */ /* 0x040fe200078e021f */
[-C--:B------:R-:W-:Y:S01]  /*0c90*/  LEA R22, P0, R23, R38.reuse, 0x1 ;  /* 0x0000002617167211 */ /* 0x080fe200078008ff */
[----:B------:R-:W-:Y:S01]  /*0ca0*/  IMAD R7, R47, 0x4, R6 ;  /* 0x000000042f077824 */ /* 0x000fe200078e0206 */
[----:B------:R-:W-:Y:S01]  /*0cb0*/  LEA R24, P1, R25, R38, 0x1 ;  /* 0x0000002619187211 */ /* 0x000fe200078208ff */
[C---:B------:R-:W-:Y:S01]  /*0cc0*/  IMAD R35, R32.reuse, 0x2, R33 ;  /* 0x0000000220237824 */ /* 0x040fe200078e0221 */
[-C--:B------:R-:W-:Y:S01]  /*0cd0*/  LEA.HI.X.SX32 R23, R23, R42.reuse, 0x1, P0 ;  /* 0x0000002a17177211 */ /* 0x080fe200000f0eff */
[----:B------:R-:W-:Y:S01]  /*0ce0*/  IMAD R40, R47, 0x4, R7 ;  /* 0x000000042f287824 */ /* 0x000fe200078e0207 */
[----:B------:R-:W-:Y:S01]  /*0cf0*/  LEA.HI.X.SX32 R25, R25, R42, 0x1, P1 ;  /* 0x0000002a19197211 */ /* 0x000fe200008f0eff */
[----:B------:R-:W-:Y:S01]  /*0d00*/  IMAD R37, R32, 0x2, R35 ;  /* 0x0000000220257824 */ /* 0x000fe200078e0223 */
[----:B------:R-:W-:-:S02]  /*0d10*/  LEA R26, P0, R27, R38, 0x1 ;  /* 0x000000261b1a7211 */ /* 0x000fc400078008ff */
[-C--:B------:R-:W-:Y:S01]  /*0d20*/  LEA R28, P1, R29, R38.reuse, 0x1 ;  /* 0x000000261d1c7211 */ /* 0x080fe200078208ff */
[----:B------:R-:W-:Y:S01]  /*0d30*/  IMAD R39, R32, 0x2, R37 ;  /* 0x0000000220277824 */ /* 0x000fe200078e0225 */
[----:B------:R-:W-:Y:S02]  /*0d40*/  LEA R30, P2, R31, R38, 0x1 ;  /* 0x000000261f1e7211 */ /* 0x000fe400078408ff */
[-C--:B------:R-:W-:Y:S02]  /*0d50*/  LEA.HI.X.SX32 R27, R27, R42.reuse, 0x1, P0 ;  /* 0x0000002a1b1b7211 */ /* 0x080fe400000f0eff */
[-C--:B------:R-:W-:Y:S02]  /*0d60*/  LEA.HI.X.SX32 R29, R29, R42.reuse, 0x1, P1 ;  /* 0x0000002a1d1d7211 */ /* 0x080fe400008f0eff */
[----:B------:R-:W-:Y:S02]  /*0d70*/  LEA.HI.X.SX32 R31, R31, R42, 0x1, P2 ;  /* 0x0000002a1f1f7211 */ /* 0x000fe400010f0eff */
[----:B------:R-:W-:-:S02]  /*0d80*/  LEA R32, P0, R33, R38, 0x1 ;  /* 0x0000002621207211 */ /* 0x000fc400078008ff */
[-C--:B------:R-:W-:Y:S02]  /*0d90*/  LEA R34, P1, R35, R38.reuse, 0x1 ;  /* 0x0000002623227211 */ /* 0x080fe400078208ff */
[----:B------:R-:W-:Y:S02]  /*0da0*/  LEA R36, P2, R37, R38, 0x1 ;  /* 0x0000002625247211 */ /* 0x000fe400078408ff */
[----:B------:R-:W-:Y:S02]  /*0db0*/  LEA R41, R47, R40, 0x2 ;  /* 0x000000282f297211 */ /* 0x000fe400078e10ff */
[----:B------:R-:W-:Y:S02]  /*0dc0*/  LEA R38, P3, R39, R38, 0x1 ;  /* 0x0000002627267211 */ /* 0x000fe400078608ff */
[-C--:B------:R-:W-:Y:S02]  /*0dd0*/  LEA.HI.X.SX32 R33, R33, R42.reuse, 0x1, P0 ;  /* 0x0000002a21217211 */ /* 0x080fe400000f0eff */
[----:B------:R-:W-:-:S02]  /*0de0*/  LEA.HI.X.SX32 R35, R35, R42, 0x1, P1 ;  /* 0x0000002a23237211 */ /* 0x000fc400008f0eff */
[-C--:B------:R-:W-:Y:S02]  /*0df0*/  LEA.HI.X.SX32 R37, R37, R42.reuse, 0x1, P2 ;  /* 0x0000002a25257211 */ /* 0x080fe400010f0eff */
[----:B------:R-:W-:Y:S01]  /*0e00*/  LEA.HI.X.SX32 R39, R39, R42, 0x1, P3 ;  /* 0x0000002a27277211 */ /* 0x000fe200018f0eff */
[C---:B------:R-:W-:Y:S01]  /*0e10*/  IMAD R42, R47.reuse, 0x4, R41 ;  /* 0x000000042f2a7824 */ /* 0x040fe200078e0229 */
[-C--:B------:R-:W-:Y:S02]  /*0e20*/  LEA R152, P1, R2, R119.reuse, 0x1 ;  /* 0x0000007702987211 */ /* 0x080fe400078208ff */
[----:B------:R-:W-:Y:S01]  /*0e30*/  LEA R154, P0, R4, R119, 0x1 ;  /* 0x00000077049a7211 */ /* 0x000fe200078008ff */
[C---:B------:R-:W-:Y:S01]  /*0e40*/  IMAD R43, R47.reuse, 0x4, R42 ;  /* 0x000000042f2b7824 */ /* 0x040fe200078e022a */
[-C--:B------:R-:W-:Y:S02]  /*0e50*/  LEA.HI.X.SX32 R153, R2, R45.reuse, 0x1, P1 ;  /* 0x0000002d02997211 */ /* 0x080fe400008f0eff */
[----:B------:R-:W-:Y:S01]  /*0e60*/  LEA.HI.X.SX32 R155, R4, R45, 0x1, P0 ;  /* 0x0000002d049b7211 */ /* 0x000fe200000f0eff */
[----:B------:R-:W-:Y:S01]  /*0e70*/  IMAD R2, R47, 0x4, R43 ;  /* 0x000000042f027824 */ /* 0x000fe200078e022b */
[----:B------:R-:W-:-:S02]  /*0e80*/  LEA R142, P2, R5, R119, 0x1 ;  /* 0x00000077058e7211 */ /* 0x000fc400078408ff */
[C---:B------:R-:W-:Y:S02]  /*0e90*/  LEA R140, P0, R6.reuse, R119, 0x1 ;  /* 0x00000077068c7211 */ /* 0x040fe400078008ff */
[----:B------:R-:W-:Y:S02]  /*0ea0*/  LEA R4, R47, R2, 0x2 ;  /* 0x000000022f047211 */ /* 0x000fe400078e10ff */
[----:B------:R-:W-:Y:S02]  /*0eb0*/  LEA.HI.X.SX32 R143, R5, R45, 0x1, P2 ;  /* 0x0000002d058f7211 */ /* 0x000fe400010f0eff */
[----:B------:R-:W-:Y:S01]  /*0ec0*/  LEA R138, P1, R7, R119, 0x1 ;  /* 0x00000077078a7211 */ /* 0x000fe200078208ff */
[C---:B------:R-:W-:Y:S01]  /*0ed0*/  IMAD R5, R47.reuse, 0x4, R4 ;  /* 0x000000042f057824 */ /* 0x040fe200078e0204 */
[----:B------:R-:W-:Y:S02]  /*0ee0*/  LEA.HI.X.SX32 R141, R6, R45, 0x1, P0 ;  /* 0x0000002d068d7211 */ /* 0x000fe400000f0eff */
[-C--:B------:R-:W-:Y:S01]  /*0ef0*/  LEA R136, P2, R40, R119.reuse, 0x1 ;  /* 0x0000007728887211 */ /* 0x080fe200078408ff */
[----:B------:R-:W-:Y:S01]  /*0f00*/  IMAD R6, R47, 0x4, R5 ;  /* 0x000000042f067824 */ /* 0x000fe200078e0205 */
[----:B------:R-:W-:-:S02]  /*0f10*/  LEA R134, P0, R41, R119, 0x1 ;  /* 0x0000007729867211 */ /* 0x000fc400078008ff */
[-C--:B------:R-:W-:Y:S01]  /*0f20*/  LEA.HI.X.SX32 R139, R7, R45.reuse, 0x1, P1 ;  /* 0x0000002d078b7211 */ /* 0x080fe200008f0eff */
[----:B------:R-:W-:Y:S01]  /*0f30*/  IMAD R7, R47, 0x4, R6 ;  /* 0x000000042f077824 */ /* 0x000fe200078e0206 */
[-C--:B------:R-:W-:Y:S02]  /*0f40*/  LEA.HI.X.SX32 R137, R40, R45.reuse, 0x1, P2 ;  /* 0x0000002d28897211 */ /* 0x080fe400010f0eff */
[----:B------:R-:W-:Y:S01]  /*0f50*/  LEA.HI.X.SX32 R135, R41, R45, 0x1, P0 ;  /* 0x0000002d29877211 */ /* 0x000fe200000f0eff */
[----:B------:R-:W-:Y:S01]  /*0f60*/  IMAD R40, R47, 0x4, R7 ;  /* 0x000000042f287824 */ /* 0x000fe200078e0207 */
[-C--:B------:R-:W-:Y:S02]  /*0f70*/  LEA R132, P1, R42, R119.reuse, 0x1 ;  /* 0x000000772a847211 */ /* 0x080fe400078208ff */
[-C--:B------:R-:W-:Y:S02]  /*0f80*/  LEA R128, P2, R43, R119.reuse, 0x1 ;  /* 0x000000772b807211 */ /* 0x080fe400078408ff */
[----:B------:R-:W-:-:S02]  /*0f90*/  LEA R126, P0, R2, R119, 0x1 ;  /* 0x00000077027e7211 */ /* 0x000fc400078008ff */
[-C--:B------:R-:W-:Y:S02]  /*0fa0*/  LEA.HI.X.SX32 R133, R42, R45.reuse, 0x1, P1 ;  /* 0x0000002d2a857211 */ /* 0x080fe400008f0eff */
[-C--:B------:R-:W-:Y:S02]  /*0fb0*/  LEA.HI.X.SX32 R129, R43, R45.reuse, 0x1, P2 ;  /* 0x0000002d2b817211 */ /* 0x080fe400010f0eff */
[----:B------:R-:W-:Y:S01]  /*0fc0*/  LEA.HI.X.SX32 R127, R2, R45, 0x1, P0 ;  /* 0x0000002d027f7211 */ /* 0x000fe200000f0eff */
[----:B------:R-:W-:Y:S01]  /*0fd0*/  IMAD R2, R47, 0x4, R40 ;  /* 0x000000042f027824 */ /* 0x000fe200078e0228 */
[CC--:B------:R-:W-:Y:S01]  /*0fe0*/  LEA R124, P1, R4.reuse, R119.reuse, 0x1 ;  /* 0x00000077047c7211 */ /* 0x0c0fe200078208ff */
[----:B------:R-:W-:Y:S01]  /*0ff0*/  CS2R R46, SRZ ;  /* 0x00000000002e7805 */ /* 0x000fe2000001ff00 */
[C---:B------:R-:W-:Y:S01]  /*1000*/  LEA R122, P2, R5.reuse, R119, 0x1 ;  /* 0x00000077057a7211 */ /* 0x040fe200078408ff */
[----:B------:R-:W-:Y:S01]  /*1010*/  CS2R R42, SRZ ;  /* 0x00000000002a7805 */ /* 0x000fe2000001ff00 */
[-C--:B------:R-:W-:Y:S01]  /*1020*/  LEA.HI.X.SX32 R125, R4, R45.reuse, 0x1, P1 ;  /* 0x0000002d047d7211 */ /* 0x080fe200008f0eff */
[----:B------:R-:W-:Y:S01]  /*1030*/  IMAD.MOV.U32 R4, RZ, RZ, RZ ;  /* 0x000000ffff047224 */ /* 0x000fe200078e00ff */
[----:B------:R-:W-:-:S02]  /*1040*/  LEA.HI.X.SX32 R123, R5, R45, 0x1, P2 ;  /* 0x0000002d057b7211 */ /* 0x000fc400010f0eff */
[-C--:B------:R-:W-:Y:S02]  /*1050*/  LEA R112, P0, R6, R119.reuse, 0x1 ;  /* 0x0000007706707211 */ /* 0x080fe400078008ff */
[-C--:B------:R-:W-:Y:S02]  /*1060*/  LEA R114, P1, R7, R119.reuse, 0x1 ;  /* 0x0000007707727211 */ /* 0x080fe400078208ff */
[-C--:B------:R-:W-:Y:S02]  /*1070*/  LEA R116, P2, R40, R119.reuse, 0x1 ;  /* 0x0000007728747211 */ /* 0x080fe400078408ff */
[----:B------:R-:W-:Y:S02]  /*1080*/  LEA R118, P3, R2, R119, 0x1 ;  /* 0x0000007702767211 */ /* 0x000fe400078608ff */
[----:B------:R-:W-:Y:S02]  /*1090*/  LOP3.LUT R5, R56, 0x30, R58, 0x78, !PT ;  /* 0x0000003038057812 */ /* 0x000fe400078e783a */
[----:B------:R-:W-:-:S02]  /*10a0*/  LEA.HI.X.SX32 R113, R6, R45, 0x1, P0 ;  /* 0x0000002d06717211 */ /* 0x000fc400000f0eff */
[-C--:B------:R-:W-:Y:S01]  /*10b0*/  LEA.HI.X.SX32 R115, R7, R45.reuse, 0x1, P1 ;  /* 0x0000002d07737211 */ /* 0x080fe200008f0eff */
[----:B------:R-:W-:Y:S01]  /*10c0*/  IMAD.MOV.U32 R7, RZ, RZ, -0x800000 ;  /* 0xff800000ff077424 */ /* 0x000fe200078e00ff */
[-C--:B------:R-:W-:Y:S02]  /*10d0*/  LEA.HI.X.SX32 R117, R40, R45.reuse, 0x1, P2 ;  /* 0x0000002d28757211 */ /* 0x080fe400010f0eff */
[----:B------:R-:W-:Y:S01]  /*10e0*/  LEA.HI.X.SX32 R119, R2, R45, 0x1, P3 ;  /* 0x0000002d02777211 */ /* 0x000fe200018f0eff */
[----:B------:R-:W-:Y:S01]  /*10f0*/  IMAD.MOV.U32 R2, RZ, RZ, RZ ;  /* 0x000000ffff027224 */ /* 0x000fe200078e00ff */
[----:B------:R-:W-:Y:S01]  /*1100*/  CS2R R44, SRZ ;  /* 0x00000000002c7805 */ /* 0x000fe2000001ff00 */
[----:B------:R-:W-:Y:S01]  /*1110*/  CS2R R40, SRZ ;  /* 0x0000000000287805 */ /* 0x000fe2000001ff00 */
[----:B------:R-:W-:Y:S02]  /*1120*/  LOP3.LUT R6, R57, 0x30, R58, 0x78, !PT ;  /* 0x0000003039067812 */ /* 0x000fe400078e783a */
[----:B------:R-:W-:-:S02]  /*1130*/  LOP3.LUT R161, R5, 0x40, RZ, 0x3c, !PT ;  /* 0x0000004005a17812 */ /* 0x000fc400078e3cff */
.L_x_1:
[----:B------:R-:W-:-:S04]  /*1140*/  IMAD.WIDE R56, R4, 0x2, R154 ;  /* 0x0000000204387825 */ /* 0x000fc800078e029a */
[C---:B------:R-:W-:Y:S01]  /*1150*/  IMAD.WIDE R58, R4.reuse, 0x2, R152 ;  /* 0x00000002043a7825 */ /* 0x040fe200078e0298 */
[----:B------:R0:W2:Y:S03]  /*1160*/  LDG.E.U16 R79, [R56.64] ;  /* 0x00000006384f7981 */ /* 0x0000a6000c1e1500 */
[C---:B------:R-:W-:Y:S01]  /*1170*/  IMAD.WIDE R60, R4.reuse, 0x2, R142 ;  /* 0x00000002043c7825 */ /* 0x040fe200078e028e */
[----:B------:R1:W3:Y:S03]  /*1180*/  LDG.E.U16 R78, [R58.64] ;  /* 0x000000063a4e7981 */ /* 0x0002e6000c1e1500 */
[C---:B------:R-:W-:Y:S01]  /*1190*/  IMAD.WIDE R62, R4.reuse, 0x2, R140 ;  /* 0x00000002043e7825 */ /* 0x040fe200078e028c */
[----:B------:R4:W5:Y:S03]  /*11a0*/  LDG.E.U16 R81, [R60.64] ;  /* 0x000000063c517981 */ /* 0x000966000c1e1500 */
[C---:B------:R-:W-:Y:S01]  /*11b0*/  IMAD.WIDE R64, R4.reuse, 0x2, R138 ;  /* 0x0000000204407825 */ /* 0x040fe200078e028a */
[----:B------:R0:W3:Y:S03]  /*11c0*/  LDG.E.U16 R80, [R62.64] ;  /* 0x000000063e507981 */ /* 0x0000e6000c1e1500 */
[C---:B------:R-:W-:Y:S01]  /*11d0*/  IMAD.WIDE R68, R4.reuse, 0x2, R134 ;  /* 0x0000000204447825 */ /* 0x040fe200078e0286 */
[----:B------:R0:W3:Y:S03]  /*11e0*/  LDG.E.U16 R83, [R64.64] ;  /* 0x0000000640537981 */ /* 0x0000e6000c1e1500 */
[----:B------:R-:W-:-:S02]  /*11f0*/  IMAD.WIDE R70, R4, 0x2, R128 ;  /* 0x0000000204467825 */ /* 0x000fc400078e0280 */
[----:B------:R-:W3:Y:S02]  /*1200*/  LDG.E.U16 R69, [R68.64] ;  /* 0x0000000644457981 */ /* 0x000ee4000c1e1500 */
[C---:B------:R-:W-:Y:S02]  /*1210*/  IMAD.WIDE R72, R4.reuse, 0x2, R124 ;  /* 0x0000000204487825 */ /* 0x040fe400078e027c */
[----:B------:R-:W3:Y:S02]  /*1220*/  LDG.E.U16 R71, [R70.64] ;  /* 0x0000000646477981 */ /* 0x000ee4000c1e1500 */
[C---:B------:R-:W-:Y:S02]  /*1230*/  IMAD.WIDE R74, R4.reuse, 0x2, R112 ;  /* 0x00000002044a7825 */ /* 0x040fe400078e0270 */
[----:B------:R-:W3:Y:S02]  /*1240*/  LDG.E.U16 R73, [R72.64] ;  /* 0x0000000648497981 */ /* 0x000ee4000c1e1500 */
[----:B------:R-:W-:-:S02]  /*1250*/  IMAD.WIDE R76, R4, 0x2, R116 ;  /* 0x00000002044c7825 */ /* 0x000fc400078e0274 */
[----:B------:R-:W3:Y:S02]  /*1260*/  LDG.E.U16 R75, [R74.64] ;  /* 0x000000064a4b7981 */ /* 0x000ee4000c1e1500 */
[C---:B------:R-:W-:Y:S02]  /*1270*/  IMAD.WIDE R66, R4.reuse, 0x2, R136 ;  /* 0x0000000204427825 */ /* 0x040fe400078e0288 */
[----:B------:R-:W3:Y:S02]  /*1280*/  LDG.E.U16 R77, [R76.64] ;  /* 0x000000064c4d7981 */ /* 0x000ee4000c1e1500 */
[C---:B0-----:R-:W-:Y:S02]  /*1290*/  IMAD.WIDE R62, R4.reuse, 0x2, R132 ;  /* 0x00000002043e7825 */ /* 0x041fe400078e0284 */
[----:B------:R-:W3:Y:S02]  /*12a0*/  LDG.E.U16 R82, [R66.64] ;  /* 0x0000000642527981 */ /* 0x000ee4000c1e1500 */
[----:B------:R-:W-:-:S02]  /*12b0*/  IMAD.WIDE R64, R4, 0x2, R126 ;  /* 0x0000000204407825 */ /* 0x000fc400078e027e */
[----:B------:R-:W3:Y:S02]  /*12c0*/  LDG.E.U16 R84, [R62.64] ;  /* 0x000000063e547981 */ /* 0x000ee4000c1e1500 */
[C---:B----4-:R-:W-:Y:S02]  /*12d0*/  IMAD.WIDE R60, R4.reuse, 0x2, R122 ;  /* 0x00000002043c7825 */ /* 0x050fe400078e027a */
[----:B------:R-:W4:Y:S02]  /*12e0*/  LDG.E.U16 R86, [R64.64] ;  /* 0x0000000640567981 */ /* 0x000f24000c1e1500 */
[C---:B------:R-:W-:Y:S02]  /*12f0*/  IMAD.WIDE R56, R4.reuse, 0x2, R114 ;  /* 0x0000000204387825 */ /* 0x040fe400078e0272 */
[----:B------:R-:W4:Y:S02]  /*1300*/  LDG.E.U16 R88, [R60.64] ;  /* 0x000000063c587981 */ /* 0x000f24000c1e1500 */
[----:B-1----:R-:W-:-:S02]  /*1310*/  IMAD.WIDE R58, R4, 0x2, R118 ;  /* 0x00000002043a7825 */ /* 0x002fc400078e0276 */
[----:B------:R-:W4:Y:S04]  /*1320*/  LDG.E.U16 R90, [R56.64] ;  /* 0x00000006385a7981 */ /* 0x000f28000c1e1500 */
[----:B------:R-:W4:Y:S04]  /*1330*/  LDG.E.U16 R92, [R58.64] ;  /* 0x000000063a5c7981 */ /* 0x000f28000c1e1500 */
[----:B------:R-:W-:Y:S01]  /*1340*/  BAR.SYNC.DEFER_BLOCKING 0x0 ;  /* 0x0000000000007b1d */ /* 0x000fe20000010000 */
[----:B------:R-:W-:-:S04]  /*1350*/  IMAD.WIDE R144, R2, 0x2, R34 ;  /* 0x0000000202907825 */ /* 0x000fc800078e0222 */
[----:B------:R-:W-:-:S04]  /*1360*/  IMAD.WIDE R150, R2, 0x2, R10 ;  /* 0x0000000202967825 */ /* 0x000fc800078e020a */
[----:B------:R-:W-:Y:S01]  /*1370*/  IMAD.WIDE R146, R2, 0x2, R30 ;  /* 0x0000000202927825 */ /* 0x000fe200078e021e */
[----:B--2---:R-:W-:Y:S04]  /*1380*/  STS.U16 [R0+0x1000], R79 ;  /* 0x0010004f00007388 */ /* 0x004fe80000000400 */
[----:B-----5:R-:W-:Y:S04]  /*1390*/  STS.U16 [R0+0x1200], R81 ;  /* 0x0012005100007388 */ /* 0x020fe80000000400 */
[----:B---3--:R-:W-:Y:S04]  /*13a0*/  STS.U16 [R0+0x1400], R83 ;  /* 0x0014005300007388 */ /* 0x008fe80000000400 */
[----:B------:R-:W-:Y:S04]  /*13b0*/  STS.U16 [R0+0x1600], R69 ;  /* 0x0016004500007388 */ /* 0x000fe80000000400 */
        /* <DEDUP_REMOVED lines=8> */
[----:B----4-:R-:W-:Y:S04]  /*1440*/  STS.U16 [R159+0x1900], R86 ;  /* 0x001900569f007388 */ /* 0x010fe80000000400 */
[----:B------:R-:W-:Y:S04]  /*1450*/  STS.U16 [R159+0x1b00], R88 ;  /* 0x001b00589f007388 */ /* 0x000fe80000000400 */
[----:B------:R-:W-:Y:S04]  /*1460*/  STS.U16 [R159+0x1d00], R90 ;  /* 0x001d005a9f007388 */ /* 0x000fe80000000400 */
[----:B------:R-:W-:Y:S04]  /*1470*/  STS.U16 [R159+0x1f00], R92 ;  /* 0x001f005c9f007388 */ /* 0x000fe80000000400 */
[----:B------:R-:W-:Y:S06]  /*1480*/  BAR.SYNC.DEFER_BLOCKING 0x0 ;  /* 0x0000000000007b1d */ /* 0x000fec0000010000 */
[----:B------:R-:W-:Y:S04]  /*1490*/  LDSM.16.MT88.4 R56, [R131] ;  /* 0x000000008338783b */ /* 0x000fe80000004200 */
[----:B------:R-:W0:Y:S04]  /*14a0*/  LDSM.16.M88.4 R60, [R6+0x1000] ;  /* 0x00100000063c783b */ /* 0x000e280000000200 */
[----:B------:R-:W1:Y:S04]  /*14b0*/  LDSM.16.M88.4 R64, [R6+0x1200] ;  /* 0x001200000640783b */ /* 0x000e680000000200 */
[----:B------:R-:W2:Y:S04]  /*14c0*/  LDSM.16.M88.4 R68, [R6+0x1400] ;  /* 0x001400000644783b */ /* 0x000ea80000000200 */
[----:B------:R-:W3:Y:S04]  /*14d0*/  LDSM.16.MT88.4 R80, [R131+0x800] ;  /* 0x000800008350783b */ /* 0x000ee80000004200 */
[----:B------:R-:W4:Y:S04]  /*14e0*/  LDSM.16.M88.4 R72, [R6+0x1600] ;  /* 0x001600000648783b */ /* 0x000f280000000200 */
[----:B------:R-:W3:Y:S04]  /*14f0*/  LDSM.16.M88.4 R84, [R6+0x1800] ;  /* 0x001800000654783b */ /* 0x000ee80000000200 */
[----:B------:R-:W3:Y:S04]  /*1500*/  LDSM.16.M88.4 R92, [R6+0x1a00] ;  /* 0x001a0000065c783b */ /* 0x000ee80000000200 */
[----:B------:R-:W4:Y:S04]  /*1510*/  LDSM.16.M88.4 R100, [R6+0x1c00] ;  /* 0x001c00000664783b */ /* 0x000f280000000200 */
[----:B------:R-:W4:Y:S04]  /*1520*/  LDSM.16.M88.4 R108, [R6+0x1e00] ;  /* 0x001e0000066c783b */ /* 0x000f280000000200 */
[----:B------:R1:W5:Y:S01]  /*1530*/  LDG.E.U16 R144, [R144.64] ;  /* 0x0000000690907981 */ /* 0x000362000c1e1500 */
[C---:B0-----:R-:W-:Y:S03]  /*1540*/  HMMA.16816.F32.BF16 R76, R56.reuse, R60, RZ ;  /* 0x0000003c384c723c */ /* 0x041fe600000418ff */
[----:B------:R0:W5:Y:S04]  /*1550*/  LDG.E.U16 R150, [R150.64] ;  /* 0x0000000696967981 */ /* 0x000168000c1e1500 */
[----:B------:R0:W5:Y:S01]  /*1560*/  LDG.E.U16 R146, [R146.64] ;  /* 0x0000000692927981 */ /* 0x000162000c1e1500 */
[C---:B-1----:R-:W-:Y:S08]  /*1570*/  HMMA.16816.F32.BF16 R88, R56.reuse, R64, RZ ;  /* 0x000000403858723c */ /* 0x042ff000000418ff */
[----:B--2---:R-:W-:Y:S08]  /*1580*/  HMMA.16816.F32.BF16 R96, R56, R68, RZ ;  /* 0x000000443860723c */ /* 0x004ff000000418ff */
[C---:B---3--:R-:W-:Y:S08]  /*1590*/  HMMA.16816.F32.BF16 R76, R80.reuse, R62, R76 ;  /* 0x0000003e504c723c */ /* 0x048ff0000004184c */
[C---:B------:R-:W-:Y:S08]  /*15a0*/  HMMA.16816.F32.BF16 R88, R80.reuse, R66, R88 ;  /* 0x000000425058723c */ /* 0x040ff00000041858 */
[----:B------:R-:W-:Y:S08]  /*15b0*/  HMMA.16816.F32.BF16 R96, R80, R70, R96 ;  /* 0x000000465060723c */ /* 0x000ff00000041860 */
[C---:B----4-:R-:W-:Y:S08]  /*15c0*/  HMMA.16816.F32.BF16 R104, R56.reuse, R72, RZ ;  /* 0x000000483868723c */ /* 0x050ff000000418ff */
[C---:B------:R-:W-:Y:S08]  /*15d0*/  HMMA.16816.F32.BF16 R68, R56.reuse, R84, RZ ;  /* 0x000000543844723c */ /* 0x040ff000000418ff */
[C---:B------:R-:W-:Y:S08]  /*15e0*/  HMMA.16816.F32.BF16 R60, R56.reuse, R92, RZ ;  /* 0x0000005c383c723c */ /* 0x040ff000000418ff */
[C---:B------:R-:W-:Y:S08]  /*15f0*/  HMMA.16816.F32.BF16 R64, R56.reuse, R100, RZ ;  /* 0x000000643840723c */ /* 0x040ff000000418ff */
[----:B------:R-:W-:Y:S01]  /*1600*/  HMMA.16816.F32.BF16 R56, R56, R108, RZ ;  /* 0x0000006c3838723c */ /* 0x000fe200000418ff */
[----:B------:R-:W-:-:S04]  /*1610*/  LEA R73, P4, R165, UR4, 0x1 ;  /* 0x00000004a5497c11 */ /* 0x000fc8000f8808ff */
[----:B------:R-:W-:Y:S01]  /*1620*/  IADD3 R72, P5, R73, 0x9, RZ ;  /* 0x0000000949487810 */ /* 0x000fe20007fbe0ff */
[----:B------:R-:W-:Y:S02]  /*1630*/  IMAD.X R85, RZ, RZ, UR5, P4 ;  /* 0x00000005ff557e24 */ /* 0x000fe4000a0e06ff */
[----:B------:R-:W-:Y:S01]  /*1640*/  HMMA.16816.F32.BF16 R104, R80, R74, R104 ;  /* 0x0000004a5068723c */ /* 0x000fe20000041868 */
[----:B------:R-:W-:-:S07]  /*1650*/  ISETP.GT.U32.AND P2, PT, R72, R3, PT ;  /* 0x000000034800720c */ /* 0x000fce0003f44070 */
[----:B------:R-:W-:Y:S01]  /*1660*/  HMMA.16816.F32.BF16 R68, R80, R86, R68 ;  /* 0x000000565044723c */ /* 0x000fe20000041844 */
[----:B------:R-:W-:-:S07]  /*1670*/  ISETP.GT.U32.AND P3, PT, R72, R158, PT ;  /* 0x0000009e4800720c */ /* 0x000fce0003f64070 */
[C---:B------:R-:W-:Y:S08]  /*1680*/  HMMA.16816.F32.BF16 R60, R80.reuse, R94, R60 ;  /* 0x0000005e503c723c */ /* 0x040ff0000004183c */
[C---:B------:R-:W-:Y:S08]  /*1690*/  HMMA.16816.F32.BF16 R64, R80.reuse, R102, R64 ;  /* 0x000000665040723c */ /* 0x040ff00000041840 */
[----:B------:R-:W-:Y:S07]  /*16a0*/  HMMA.16816.F32.BF16 R56, R80, R110, R56 ;  /* 0x0000006e5038723c */ /* 0x000fee0000041838 */
[----:B------:R-:W-:-:S04]  /*16b0*/  IMAD.WIDE R80, R2, 0x2, R12 ;  /* 0x0000000202507825 */ /* 0x000fc800078e020c */
[----:B------:R-:W-:Y:S01]  /*16c0*/  IMAD.X R82, RZ, RZ, R85, P5 ;  /* 0x000000ffff527224 */ /* 0x000fe200028e0655 */
[----:B------:R1:W2:Y:S01]  /*16d0*/  LDG.E.U16 R109, [R80.64] ;  /* 0x00000006506d7981 */ /* 0x0002a2000c1e1500 */
[----:B------:R-:W-:-:S03]  /*16e0*/  IMAD.WIDE R100, R2, 0x2, R8 ;  /* 0x0000000202647825 */ /* 0x000fc600078e0208 */
[C---:B------:R-:W-:Y:S02]  /*16f0*/  ISETP.GT.U32.AND.EX P5, PT, R82.reuse, RZ, PT, P2 ;  /* 0x000000ff5200720c */ /* 0x040fe40003fa4120 */
[----:B------:R-:W-:Y:S01]  /*1700*/  ISETP.GT.U32.AND.EX P3, PT, R82, RZ, PT, P3 ;  /* 0x000000ff5200720c */ /* 0x000fe20003f64130 */
[C---:B-1----:R-:W-:Y:S01]  /*1710*/  IMAD.WIDE R80, R2.reuse, 0x2, R18 ;  /* 0x0000000202507825 */ /* 0x042fe200078e0212 */
[----:B------:R1:W3:Y:S03]  /*1720*/  LDG.E.U16 R100, [R100.64] ;  /* 0x0000000664647981 */ /* 0x0002e6000c1e1500 */
[C---:B------:R-:W-:Y:S01]  /*1730*/  IMAD.WIDE R82, R2.reuse, 0x2, R14 ;  /* 0x0000000202527825 */ /* 0x040fe200078e020e */
[----:B------:R4:W2:Y:S03]  /*1740*/  LDG.E.U16 R149, [R80.64] ;  /* 0x0000000650957981 */ /* 0x0008a6000c1e1500 */
[C---:B------:R-:W-:Y:S01]  /*1750*/  IMAD.WIDE R102, R2.reuse, 0x2, R24 ;  /* 0x0000000202667825 */ /* 0x040fe200078e0218 */
[----:B-1----:R1:W2:Y:S03]  /*1760*/  LDG.E.U16 R101, [R82.64] ;  /* 0x0000000652657981 */ /* 0x0022a6000c1e1500 */
[----:B----4-:R-:W-:-:S02]  /*1770*/  IMAD.WIDE R80, R2, 0x2, R26 ;  /* 0x0000000202507825 */ /* 0x010fc400078e021a */
[----:B------:R4:W2:Y:S04]  /*1780*/  LDG.E.U16 R102, [R102.64] ;  /* 0x0000000666667981 */ /* 0x0008a8000c1e1500 */
[----:B------:R0:W2:Y:S01]  /*1790*/  LDG.E.U16 R148, [R80.64] ;  /* 0x0000000650947981 */ /* 0x0000a2000c1e1500 */
[----:B-1----:R-:W-:-:S04]  /*17a0*/  IMAD.WIDE R82, R2, 0x2, R22 ;  /* 0x0000000202527825 */ /* 0x002fc800078e0216 */
[C---:B------:R-:W-:Y:S01]  /*17b0*/  IMAD.WIDE R74, R2.reuse, 0x2, R16 ;  /* 0x00000002024a7825 */ /* 0x040fe200078e0210 */
[----:B------:R1:W2:Y:S03]  /*17c0*/  LDG.E.U16 R108, [R82.64] ;  /* 0x00000006526c7981 */ /* 0x0002a6000c1e1500 */
[C---:B0-----:R-:W-:Y:S02]  /*17d0*/  IMAD.WIDE R80, R2.reuse, 0x2, R36 ;  /* 0x0000000202507825 */ /* 0x041fe400078e0224 */
[----:B------:R0:W2:Y:S02]  /*17e0*/  LDG.E.U16 R75, [R74.64] ;  /* 0x000000064a4b7981 */ /* 0x0000a4000c1e1500 */
[C---:B------:R-:W-:Y:S02]  /*17f0*/  IMAD.WIDE R86, R2.reuse, 0x2, R32 ;  /* 0x0000000202567825 */ /* 0x040fe400078e0220 */
[----:B------:R0:W2:Y:S02]  /*1800*/  LDG.E.U16 R145, [R80.64] ;  /* 0x0000000650917981 */ /* 0x0000a4000c1e1500 */
[----:B------:R-:W-:-:S02]  /*1810*/  IMAD.WIDE R110, R2, 0x2, R20 ;  /* 0x00000002026e7825 */ /* 0x000fc400078e0214 */
[----:B----4-:R4:W2:Y:S02]  /*1820*/  LDG.E.U16 R103, [R86.64] ;  /* 0x0000000656677981 */ /* 0x0108a4000c1e1500 */
[C---:B-1----:R-:W-:Y:S02]  /*1830*/  IMAD.WIDE R82, R2.reuse, 0x2, R28 ;  /* 0x0000000202527825 */ /* 0x042fe400078e021c */
[----:B------:R1:W2:Y:S02]  /*1840*/  LDG.E.U16 R110, [R110.64] ;  /* 0x000000066e6e7981 */ /* 0x0002a4000c1e1500 */
[----:B0-----:R-:W-:-:S05]  /*1850*/  IMAD.WIDE R80, R2, 0x2, R38 ;  /* 0x0000000202507825 */ /* 0x001fca00078e0226 */
[----:B------:R0:W2:Y:S04]  /*1860*/  LDG.E.U16 R147, [R80.64] ;  /* 0x0000000650937981 */ /* 0x0000a8000c1e1500 */
[----:B-1----:R1:W2:Y:S01]  /*1870*/  LDG.E.U16 R111, [R82.64] ;  /* 0x00000006526f7981 */ /* 0x0022a2000c1e1500 */
[----:B------:R-:W-:Y:S01]  /*1880*/  IADD3 R72, P6, R73, 0x10, RZ ;  /* 0x0000001049487810 */ /* 0x000fe20007fde0ff */
[----:B------:R-:W-:Y:S02]  /*1890*/  FMUL R89, R89, c[0x0][0x188] ;  /* 0x0000620059597a20 */ /* 0x000fe40000400000 */
[----:B------:R-:W-:Y:S01]  /*18a0*/  FMUL R91, R91, c[0x0][0x188] ;  /* 0x000062005b5b7a20 */ /* 0x000fe20000400000 */
[C---:B------:R-:W-:Y:S01]  /*18b0*/  ISETP.GT.U32.AND P0, PT, R72.reuse, R3, PT ;  /* 0x000000034800720c */ /* 0x040fe20003f04070 */
[----:B0-----:R-:W-:Y:S01]  /*18c0*/  FMUL R81, R97, c[0x0][0x188] ;  /* 0x0000620061517a20 */ /* 0x001fe20000400000 */
[-C--:B------:R-:W-:Y:S01]  /*18d0*/  ISETP.GT.U32.AND P1, PT, R72, R158.reuse, PT ;  /* 0x0000009e4800720c */ /* 0x080fe20003f24070 */
[----:B------:R-:W-:Y:S01]  /*18e0*/  FMUL R95, R99, c[0x0][0x188] ;  /* 0x00006200635f7a20 */ /* 0x000fe20000400000 */
[----:B------:R-:W-:Y:S01]  /*18f0*/  IADD3 R72, P4, R73, 0x11, RZ ;  /* 0x0000001149487810 */ /* 0x000fe20007f9e0ff */
[----:B-1----:R-:W-:Y:S01]  /*1900*/  FMUL R82, R96, c[0x0][0x188] ;  /* 0x0000620060527a20 */ /* 0x002fe20000400000 */
[----:B------:R-:W-:Y:S01]  /*1910*/  FSEL R74, R89, -INF , !P5 ;  /* 0xff800000594a7808 */ /* 0x000fe20006800000 */
[----:B------:R-:W-:Y:S01]  /*1920*/  FMUL R94, R106, c[0x0][0x188] ;  /* 0x000062006a5e7a20 */ /* 0x000fe20000400000 */
[----:B------:R-:W-:Y:S01]  /*1930*/  IADD3.X R84, RZ, R85, RZ, P6, !PT ;  /* 0x00000055ff547210 */ /* 0x000fe200037fe4ff */
[----:B------:R-:W-:Y:S01]  /*1940*/  FMUL R93, R107, c[0x0][0x188] ;  /* 0x000062006b5d7a20 */ /* 0x000fe20000400000 */
[CC--:B------:R-:W-:Y:S01]  /*1950*/  ISETP.GT.U32.AND P2, PT, R72.reuse, R3.reuse, PT ;  /* 0x000000034800720c */ /* 0x0c0fe20003f44070 */
[----:B------:R-:W-:Y:S01]  /*1960*/  FMUL R71, R71, c[0x0][0x188] ;  /* 0x0000620047477a20 */ /* 0x000fe20000400000 */
[-C--:B------:R-:W-:Y:S01]  /*1970*/  ISETP.GT.U32.AND P5, PT, R72, R158.reuse, PT ;  /* 0x0000009e4800720c */ /* 0x080fe20003fa4070 */
[----:B------:R-:W-:Y:S01]  /*1980*/  FMUL R69, R69, c[0x0][0x188] ;  /* 0x0000620045457a20 */ /* 0x000fe20000400000 */
[----:B------:R-:W-:Y:S01]  /*1990*/  FSEL R151, R91, -INF , !P3 ;  /* 0xff8000005b977808 */ /* 0x000fe20005800000 */
[--C-:B------:R-:W-:Y:S01]  /*19a0*/  IMAD.X R83, RZ, RZ, R85.reuse, P4 ;  /* 0x000000ffff537224 */ /* 0x100fe200020e0655 */
[----:B------:R-:W-:Y:S01]  /*19b0*/  IADD3 R72, P3, R73, 0x18, RZ ;  /* 0x0000001849487810 */ /* 0x000fe20007f7e0ff */
[----:B------:R-:W-:Y:S01]  /*19c0*/  FMUL R62, R62, c[0x0][0x188] ;  /* 0x000062003e3e7a20 */ /* 0x000fe20000400000 */
[----:B------:R-:W-:Y:S01]  /*19d0*/  ISETP.GT.U32.AND.EX P0, PT, R84, RZ, PT, P0 ;  /* 0x000000ff5400720c */ /* 0x000fe20003f04100 */
[----:B------:R-:W-:Y:S01]  /*19e0*/  FMUL R88, R88, c[0x0][0x188] ;  /* 0x0000620058587a20 */ /* 0x000fe20000400000 */
[CC--:B------:R-:W-:Y:S01]  /*19f0*/  ISETP.GT.U32.AND P6, PT, R72.reuse, R3.reuse, PT ;  /* 0x000000034800720c */ /* 0x0c0fe20003fc4070 */
[----:B------:R-:W-:Y:S01]  /*1a00*/  FMUL R63, R63, c[0x0][0x188] ;  /* 0x000062003f3f7a20 */ /* 0x000fe20000400000 */
[-C--:B------:R-:W-:Y:S01]  /*1a10*/  ISETP.GT.U32.AND P4, PT, R72, R158.reuse, PT ;  /* 0x0000009e4800720c */ /* 0x080fe20003f84070 */
[----:B------:R-:W-:Y:S01]  /*1a20*/  FMUL R72, R98, c[0x0][0x188] ;  /* 0x0000620062487a20 */ /* 0x000fe20000400000 */
[----:B------:R-:W-:Y:S01]  /*1a30*/  ISETP.GT.U32.AND.EX P1, PT, R84, RZ, PT, P1 ;  /* 0x000000ff5400720c */ /* 0x000fe20003f24110 */
[----:B------:R-:W-:Y:S01]  /*1a40*/  FMUL R67, R67, c[0x0][0x188] ;  /* 0x0000620043437a20 */ /* 0x000fe20000400000 */
[----:B------:R-:W-:Y:S01]  /*1a50*/  ISETP.GT.U32.AND.EX P2, PT, R83, RZ, PT, P2 ;  /* 0x000000ff5300720c */ /* 0x000fe20003f44120 */
[----:B------:R-:W-:Y:S01]  /*1a60*/  FMUL R58, R58, c[0x0][0x188] ;  /* 0x000062003a3a7a20 */ /* 0x000fe20000400000 */
[----:B------:R-:W-:Y:S01]  /*1a70*/  FSEL R82, R82, -INF , !P0 ;  /* 0xff80000052527808 */ /* 0x000fe20004000000 */
[----:B------:R-:W-:Y:S01]  /*1a80*/  FMUL R66, R66, c[0x0][0x188] ;  /* 0x0000620042427a20 */ /* 0x000fe20000400000 */
[----:B------:R-:W-:Y:S01]  /*1a90*/  IADD3 R80, P0, R73, 0x19, RZ ;  /* 0x0000001949507810 */ /* 0x000fe20007f1e0ff */
[----:B------:R-:W-:Y:S01]  /*1aa0*/  FMUL R59, R59, c[0x0][0x188] ;  /* 0x000062003b3b7a20 */ /* 0x000fe20000400000 */
[----:B------:R-:W-:Y:S01]  /*1ab0*/  FSEL R72, R72, -INF , !P1 ;  /* 0xff80000048487808 */ /* 0x000fe20004800000 */
[----:B------:R-:W-:Y:S01]  /*1ac0*/  FMUL R70, R70, c[0x0][0x188] ;  /* 0x0000620046467a20 */ /* 0x000fe20000400000 */
[----:B------:R-:W-:Y:S01]  /*1ad0*/  FSEL R81, R81, -INF , !P2 ;  /* 0xff80000051517808 */ /* 0x000fe20005000000 */
[----:B------:R-:W-:Y:S01]  /*1ae0*/  FMUL R68, R68, c[0x0][0x188] ;  /* 0x0000620044447a20 */ /* 0x000fe20000400000 */
[-C--:B------:R-:W-:Y:S01]  /*1af0*/  ISETP.GT.U32.AND P1, PT, R80, R3.reuse, PT ;  /* 0x000000035000720c */ /* 0x080fe20003f24070 */
[----:B------:R-:W-:Y:S01]  /*1b00*/  FMUL R64, R64, c[0x0][0x188] ;  /* 0x0000620040407a20 */ /* 0x000fe20000400000 */
[-C--:B------:R-:W-:Y:S01]  /*1b10*/  ISETP.GT.U32.AND P2, PT, R80, R158.reuse, PT ;  /* 0x0000009e5000720c */ /* 0x080fe20003f44070 */
[----:B------:R-:W-:Y:S01]  /*1b20*/  FMUL R65, R65, c[0x0][0x188] ;  /* 0x0000620041417a20 */ /* 0x000fe20000400000 */
[----:B------:R-:W-:Y:S01]  /*1b30*/  ISETP.GT.U32.AND.EX P5, PT, R83, RZ, PT, P5 ;  /* 0x000000ff5300720c */ /* 0x000fe20003fa4150 */
[--C-:B----4-:R-:W-:Y:S01]  /*1b40*/  IMAD.X R86, RZ, RZ, R85.reuse, P3 ;  /* 0x000000ffff567224 */ /* 0x110fe200018e0655 */
[----:B------:R-:W-:Y:S01]  /*1b50*/  LOP3.LUT R80, R73, 0x21, RZ, 0xfc, !PT ;  /* 0x0000002149507812 */ /* 0x000fe200078efcff */
[----:B------:R-:W-:Y:S01]  /*1b60*/  FMUL R56, R56, c[0x0][0x188] ;  /* 0x0000620038387a20 */ /* 0x000fe20000400000 */
[----:B------:R-:W-:Y:S01]  /*1b70*/  FSEL R95, R95, -INF , !P5 ;  /* 0xff8000005f5f7808 */ /* 0x000fe20006800000 */
[----:B------:R-:W-:Y:S01]  /*1b80*/  FMUL R57, R57, c[0x0][0x188] ;  /* 0x0000620039397a20 */ /* 0x000fe20000400000 */
[C---:B------:R-:W-:Y:S01]  /*1b90*/  ISETP.GT.U32.AND P5, PT, R80.reuse, R158, PT ;  /* 0x0000009e5000720c */ /* 0x040fe20003fa4070 */
[----:B------:R-:W-:Y:S01]  /*1ba0*/  BAR.SYNC.DEFER_BLOCKING 0x0 ;  /* 0x0000000000007b1d */ /* 0x000fe20000010000 */
[----:B------:R-:W-:Y:S01]  /*1bb0*/  ISETP.GT.U32.AND P3, PT, R80, R3, PT ;  /* 0x000000035000720c */ /* 0x000fe20003f64070 */
[----:B------:R-:W-:Y:S01]  /*1bc0*/  FMUL R80, R104, c[0x0][0x188] ;  /* 0x0000620068507a20 */ /* 0x000fe20000400000 */
[----:B------:R-:W-:Y:S01]  /*1bd0*/  ISETP.GT.U32.AND.EX P6, PT, R86, RZ, PT, P6 ;  /* 0x000000ff5600720c */ /* 0x000fe20003fc4160 */
[----:B------:R-:W-:Y:S01]  /*1be0*/  IMAD.X R84, RZ, RZ, R85, P0 ;  /* 0x000000ffff547224 */ /* 0x000fe200000e0655 */
[----:B------:R-:W-:-:S02]  /*1bf0*/  LOP3.LUT R83, R73, 0x28, RZ, 0xfc, !PT ;  /* 0x0000002849537812 */ /* 0x000fc400078efcff */
[----:B------:R-:W-:Y:S02]  /*1c00*/  ISETP.GT.U32.AND.EX P4, PT, R86, RZ, PT, P4 ;  /* 0x000000ff5600720c */ /* 0x000fe40003f84140 */
[----:B------:R-:W-:Y:S02]  /*1c10*/  FSEL R80, R80, -INF , !P6 ;  /* 0xff80000050507808 */ /* 0x000fe40007000000 */
[C---:B------:R-:W-:Y:S02]  /*1c20*/  ISETP.GT.U32.AND P6, PT, R83.reuse, R158, PT ;  /* 0x0000009e5300720c */ /* 0x040fe40003fc4070 */
[----:B------:R-:W-:Y:S01]  /*1c30*/  ISETP.GT.U32.AND P0, PT, R83, R3, PT ;  /* 0x000000035300720c */ /* 0x000fe20003f04070 */
[----:B------:R-:W-:Y:S01]  /*1c40*/  FMUL R83, R105, c[0x0][0x188] ;  /* 0x0000620069537a20 */ /* 0x000fe20000400000 */
[C---:B------:R-:W-:Y:S02]  /*1c50*/  ISETP.GT.U32.AND.EX P1, PT, R84.reuse, RZ, PT, P1 ;  /* 0x000000ff5400720c */ /* 0x040fe40003f24110 */
[----:B------:R-:W-:-:S02]  /*1c60*/  ISETP.GT.U32.AND.EX P2, PT, R84, RZ, PT, P2 ;  /* 0x000000ff5400720c */ /* 0x000fc40003f44120 */
[----:B------:R-:W-:Y:S02]  /*1c70*/  FSEL R94, R94, -INF , !P4 ;  /* 0xff8000005e5e7808 */ /* 0x000fe40006000000 */
[----:B------:R-:W-:Y:S02]  /*1c80*/  IADD3 R84, P4, R73, 0x8, RZ ;  /* 0x0000000849547810 */ /* 0x000fe40007f9e0ff */
[----:B------:R-:W-:Y:S02]  /*1c90*/  FSEL R83, R83, -INF , !P1 ;  /* 0xff80000053537808 */ /* 0x000fe40004800000 */
[----:B------:R-:W-:Y:S02]  /*1ca0*/  ISETP.GT.U32.AND P1, PT, R84, R3, PT ;  /* 0x000000035400720c */ /* 0x000fe40003f24070 */
[----:B------:R-:W-:Y:S01]  /*1cb0*/  LOP3.LUT R84, R73, 0x29, RZ, 0xfc, !PT ;  /* 0x0000002949547812 */ /* 0x000fe200078efcff */
[----:B------:R-:W-:Y:S01]  /*1cc0*/  IMAD.X R86, RZ, RZ, R85, P4 ;  /* 0x000000ffff567224 */ /* 0x000fe200020e0655 */
[----:B------:R-:W-:-:S02]  /*1cd0*/  FSEL R93, R93, -INF , !P2 ;  /* 0xff8000005d5d7808 */ /* 0x000fc40005000000 */
[C---:B------:R-:W-:Y:S02]  /*1ce0*/  ISETP.GT.U32.AND.EX P5, PT, R85.reuse, RZ, PT, P5 ;  /* 0x000000ff5500720c */ /* 0x040fe40003fa4150 */
[C---:B------:R-:W-:Y:S02]  /*1cf0*/  ISETP.GT.U32.AND P2, PT, R84.reuse, R158, PT ;  /* 0x0000009e5400720c */ /* 0x040fe40003f44070 */
[C---:B------:R-:W-:Y:S02]  /*1d00*/  ISETP.GT.U32.AND.EX P3, PT, R85.reuse, RZ, PT, P3 ;  /* 0x000000ff5500720c */ /* 0x040fe40003f64130 */
[----:B------:R-:W-:Y:S02]  /*1d10*/  ISETP.GT.U32.AND.EX P6, PT, R85, RZ, PT, P6 ;  /* 0x000000ff5500720c */ /* 0x000fe40003fc4160 */
[----:B------:R-:W-:Y:S02]  /*1d20*/  ISETP.GT.U32.AND P4, PT, R84, R3, PT ;  /* 0x000000035400720c */ /* 0x000fe40003f84070 */
[----:B------:R-:W-:-:S02]  /*1d30*/  ISETP.GT.U32.AND.EX P1, PT, R86, RZ, PT, P1 ;  /* 0x000000ff5600720c */ /* 0x000fc40003f24110 */
[----:B------:R-:W-:Y:S02]  /*1d40*/  FSEL R92, R71, -INF , !P5 ;  /* 0xff800000475c7808 */ /* 0x000fe40006800000 */
[----:B------:R-:W-:Y:S02]  /*1d50*/  FSEL R84, R69, -INF , !P3 ;  /* 0xff80000045547808 */ /* 0x000fe40005800000 */
[----:B------:R-:W-:Y:S02]  /*1d60*/  FSEL R71, R62, -INF , !P6 ;  /* 0xff8000003e477808 */ /* 0x000fe40007000000 */
[----:B------:R-:W-:Y:S02]  /*1d70*/  ISETP.GT.U32.AND.EX P2, PT, R85, RZ, PT, P2 ;  /* 0x000000ff5500720c */ /* 0x000fe40003f44120 */
[C---:B------:R-:W-:Y:S02]  /*1d80*/  LOP3.LUT R69, R73.reuse, 0x31, RZ, 0xfc, !PT ;  /* 0x0000003149457812 */ /* 0x040fe400078efcff */
[----:B------:R-:W-:-:S02]  /*1d90*/  LOP3.LUT R62, R73, 0x38, RZ, 0xfc, !PT ;  /* 0x00000038493e7812 */ /* 0x000fc400078efcff */
[----:B------:R-:W-:Y:S02]  /*1da0*/  LOP3.LUT R86, R73, 0x30, RZ, 0xfc, !PT ;  /* 0x0000003049567812 */ /* 0x000fe400078efcff */
[----:B------:R-:W-:Y:S02]  /*1db0*/  FSEL R105, R88, -INF , !P1 ;  /* 0xff80000058697808 */ /* 0x000fe40004800000 */
[----:B------:R-:W-:Y:S02]  /*1dc0*/  FSEL R88, R63, -INF , !P2 ;  /* 0xff8000003f587808 */ /* 0x000fe40005000000 */
[-C--:B------:R-:W-:Y:S02]  /*1dd0*/  ISETP.GT.U32.AND P5, PT, R69, R158.reuse, PT ;  /* 0x0000009e4500720c */ /* 0x080fe40003fa4070 */
[-C--:B------:R-:W-:Y:S02]  /*1de0*/  ISETP.GT.U32.AND P2, PT, R62, R158.reuse, PT ;  /* 0x0000009e3e00720c */ /* 0x080fe40003f44070 */
[----:B------:R-:W-:-:S02]  /*1df0*/  ISETP.GT.U32.AND P1, PT, R86, R158, PT ;  /* 0x0000009e5600720c */ /* 0x000fc40003f24070 */
[C---:B------:R-:W-:Y:S02]  /*1e00*/  ISETP.GT.U32.AND.EX P5, PT, R85.reuse, RZ, PT, P5 ;  /* 0x000000ff5500720c */ /* 0x040fe40003fa4150 */
[C---:B------:R-:W-:Y:S01]  /*1e10*/  ISETP.GT.U32.AND.EX P2, PT, R85.reuse, RZ, PT, P2 ;  /* 0x000000ff5500720c */ /* 0x040fe20003f44120 */
[----:B------:R-:W-:Y:S01]  /*1e20*/  FMUL R63, R90, c[0x0][0x188] ;  /* 0x000062005a3f7a20 */ /* 0x000fe20000400000 */
[----:B------:R-:W-:Y:S02]  /*1e30*/  ISETP.GT.U32.AND.EX P1, PT, R85, RZ, PT, P1 ;  /* 0x000000ff5500720c */ /* 0x000fe40003f24110 */
[----:B------:R-:W-:Y:S02]  /*1e40*/  FSEL R90, R67, -INF , !P5 ;  /* 0xff800000435a7808 */ /* 0x000fe40006800000 */
[----:B------:R-:W-:Y:S02]  /*1e50*/  FSEL R89, R58, -INF , !P2 ;  /* 0xff8000003a597808 */ /* 0x000fe40005000000 */
[----:B------:R-:W-:-:S02]  /*1e60*/  ISETP.GT.U32.AND P6, PT, R69, R3, PT ;  /* 0x000000034500720c */ /* 0x000fc40003fc4070 */
[CC--:B------:R-:W-:Y:S02]  /*1e70*/  ISETP.GT.U32.AND P5, PT, R73.reuse, R3.reuse, PT ;  /* 0x000000034900720c */ /* 0x0c0fe40003fa4070 */
[-C--:B------:R-:W-:Y:S02]  /*1e80*/  ISETP.GE.U32.AND P2, PT, R73, R3.reuse, PT ;  /* 0x000000034900720c */ /* 0x080fe40003f46070 */
[----:B------:R-:W-:Y:S01]  /*1e90*/  FSEL R69, R66, -INF , !P1 ;  /* 0xff80000042457808 */ /* 0x000fe20004800000 */
[----:B------:R-:W-:Y:S01]  /*1ea0*/  FMUL R58, R76, c[0x0][0x188] ;  /* 0x000062004c3a7a20 */ /* 0x000fe20000400000 */
[----:B------:R-:W-:Y:S01]  /*1eb0*/  ISETP.GT.U32.AND P1, PT, R62, R3, PT ;  /* 0x000000033e00720c */ /* 0x000fe20003f24070 */
[----:B------:R-:W-:Y:S01]  /*1ec0*/  FMUL R62, R77, c[0x0][0x188] ;  /* 0x000062004d3e7a20 */ /* 0x000fe20000400000 */
[C---:B------:R-:W-:Y:S02]  /*1ed0*/  ISETP.GT.U32.AND.EX P5, PT, R85.reuse, RZ, PT, P5 ;  /* 0x000000ff5500720c */ /* 0x040fe40003fa4150 */
[----:B------:R-:W-:-:S02]  /*1ee0*/  ISETP.GE.U32.AND.EX P2, PT, R85, RZ, PT, P2 ;  /* 0x000000ff5500720c */ /* 0x000fc40003f46120 */
[----:B------:R-:W-:Y:S02]  /*1ef0*/  FSEL R58, R58, -INF , !P5 ;  /* 0xff8000003a3a7808 */ /* 0x000fe40006800000 */
[----:B------:R-:W-:Y:S02]  /*1f00*/  FSEL R63, R63, -INF , !P5 ;  /* 0xff8000003f3f7808 */ /* 0x000fe40006800000 */
[----:B------:R-:W-:Y:S02]  /*1f10*/  FSEL R62, R62, -INF , !P2 ;  /* 0xff8000003e3e7808 */ /* 0x000fe40005000000 */
[CC--:B------:R-:W-:Y:S02]  /*1f20*/  ISETP.GT.U32.AND P5, PT, R73.reuse, R158.reuse, PT ;  /* 0x0000009e4900720c */ /* 0x0c0fe40003fa4070 */
[----:B------:R-:W-:Y:S01]  /*1f30*/  ISETP.GE.U32.AND P2, PT, R73, R158, PT ;  /* 0x0000009e4900720c */ /* 0x000fe20003f46070 */
[----:B------:R-:W-:Y:S01]  /*1f40*/  FMUL R67, R78, c[0x0][0x188] ;  /* 0x000062004e437a20 */ /* 0x000fe20000400000 */
[----:B------:R-:W-:Y:S01]  /*1f50*/  ISETP.GT.U32.AND.EX P5, PT, R85, RZ, PT, P5 ;  /* 0x000000ff5500720c */ /* 0x000fe20003fa4150 */
[----:B------:R-:W-:Y:S01]  /*1f60*/  FMUL R66, R79, c[0x0][0x188] ;  /* 0x000062004f427a20 */ /* 0x000fe20000400000 */
[----:B------:R-:W-:-:S02]  /*1f70*/  ISETP.GE.U32.AND.EX P2, PT, R85, RZ, PT, P2 ;  /* 0x000000ff5500720c */ /* 0x000fc40003f46120 */
[----:B------:R-:W-:Y:S02]  /*1f80*/  LOP3.LUT R76, R73, 0x39, RZ, 0xfc, !PT ;  /* 0x00000039494c7812 */ /* 0x000fe400078efcff */
[----:B------:R-:W-:Y:S02]  /*1f90*/  FSEL R67, R67, -INF , !P5 ;  /* 0xff80000043437808 */ /* 0x000fe40006800000 */
[----:B------:R-:W-:Y:S02]  /*1fa0*/  FSEL R66, R66, -INF , !P2 ;  /* 0xff80000042427808 */ /* 0x000fe40005000000 */
[C---:B------:R-:W-:Y:S02]  /*1fb0*/  ISETP.GT.U32.AND P5, PT, R76.reuse, R158, PT ;  /* 0x0000009e4c00720c */ /* 0x040fe40003fa4070 */
[----:B------:R-:W-:Y:S02]  /*1fc0*/  ISETP.GT.U32.AND P2, PT, R76, R3, PT ;  /* 0x000000034c00720c */ /* 0x000fe40003f44070 */
[----:B------:R-:W-:-:S04]  /*1fd0*/  FMNMX R76, R67, R66, !PT ;  /* 0x00000042434c7209 */ /* 0x000fc80007800000 */
[----:B------:R-:W-:Y:S02]  /*1fe0*/  FMNMX R76, R63, R76, !PT ;  /* 0x0000004c3f4c7209 */ /* 0x000fe40007800000 */
[----:B------:R-:W-:Y:S02]  /*1ff0*/  LOP3.LUT R77, R73, 0x20, RZ, 0xfc, !PT ;  /* 0x00000020494d7812 */ /* 0x000fe400078efcff */
[----:B------:R-:W-:Y:S02]  /*2000*/  FMNMX R73, R151, R76, !PT ;  /* 0x0000004c97497209 */ /* 0x000fe40007800000 */
[----:B------:R-:W-:Y:S02]  /*2010*/  ISETP.GT.U32.AND.EX P5, PT, R85, RZ, PT, P5 ;  /* 0x000000ff5500720c */ /* 0x000fe40003fa4150 */
[----:B------:R-:W-:Y:S02]  /*2020*/  FMNMX R76, R72, R73, !PT ;  /* 0x00000049484c7209 */ /* 0x000fe40007800000 */
[----:B------:R-:W-:-:S02]  /*2030*/  FSEL R59, R59, -INF , !P5 ;  /* 0xff8000003b3b7808 */ /* 0x000fc40006800000 */
[----:B------:R-:W-:Y:S02]  /*2040*/  ISETP.GT.U32.AND P5, PT, R77, R158, PT ;  /* 0x0000009e4d00720c */ /* 0x000fe40003fa4070 */
[----:B------:R-:W-:Y:S02]  /*2050*/  FMNMX R73, R95, R76, !PT ;  /* 0x0000004c5f497209 */ /* 0x000fe40007800000 */
[----:B------:R-:W-:Y:S02]  /*2060*/  ISETP.GT.U32.AND.EX P5, PT, R85, RZ, PT, P5 ;  /* 0x000000ff5500720c */ /* 0x000fe40003fa4150 */
[----:B------:R-:W-:Y:S02]  /*2070*/  FMNMX R76, R94, R73, !PT ;  /* 0x000000495e4c7209 */ /* 0x000fe40007800000 */
[----:B------:R-:W-:Y:S02]  /*2080*/  FSEL R70, R70, -INF , !P5 ;  /* 0xff80000046467808 */ /* 0x000fe40006800000 */
[----:B------:R-:W-:-:S02]  /*2090*/  FMNMX R73, R93, R76, !PT ;  /* 0x0000004c5d497209 */ /* 0x000fc40007800000 */
[----:B------:R-:W-:Y:S02]  /*20a0*/  ISETP.GT.U32.AND P5, PT, R77, R3, PT ;  /* 0x000000034d00720c */ /* 0x000fe40003fa4070 */
[----:B------:R-:W-:Y:S02]  /*20b0*/  FMNMX R76, R58, R62, !PT ;  /* 0x0000003e3a4c7209 */ /* 0x000fe40007800000 */
[----:B------:R-:W-:Y:S02]  /*20c0*/  FMNMX R77, R70, R73, !PT ;  /* 0x00000049464d7209 */ /* 0x000fe40007800000 */
[----:B------:R-:W-:Y:S02]  /*20d0*/  FMNMX R73, R105, R76, !PT ;  /* 0x0000004c69497209 */ /* 0x000fe40007800000 */
[----:B------:R-:W-:Y:S02]  /*20e0*/  FMNMX R76, R92, R77, !PT ;  /* 0x0000004d5c4c7209 */ /* 0x000fe40007800000 */
[----:B------:R-:W-:-:S02]  /*20f0*/  FMNMX R73, R74, R73, !PT ;  /* 0x000000494a497209 */ /* 0x000fc40007800000 */
[----:B------:R-:W-:Y:S02]  /*2100*/  FMNMX R77, R71, R76, !PT ;  /* 0x0000004c474d7209 */ /* 0x000fe40007800000 */
[----:B------:R-:W-:Y:S02]  /*2110*/  FMNMX R76, R82, R73, !PT ;  /* 0x00000049524c7209 */ /* 0x000fe40007800000 */
[----:B------:R-:W-:Y:S02]  /*2120*/  FMNMX R78, R88, R77, !PT ;  /* 0x0000004d584e7209 */ /* 0x000fe40007800000 */
[----:B------:R-:W-:Y:S02]  /*2130*/  FMNMX R73, R81, R76, !PT ;  /* 0x0000004c51497209 */ /* 0x000fe40007800000 */
[----:B------:R-:W-:Y:S02]  /*2140*/  FMNMX R77, R69, R78, !PT ;  /* 0x0000004e454d7209 */ /* 0x000fe40007800000 */
[----:B------:R-:W-:-:S02]  /*2150*/  ISETP.GT.U32.AND.EX P5, PT, R85, RZ, PT, P5 ;  /* 0x000000ff5500720c */ /* 0x000fc40003fa4150 */
[----:B------:R-:W-:Y:S02]  /*2160*/  FMNMX R78, R90, R77, !PT ;  /* 0x0000004d5a4e7209 */ /* 0x000fe40007800000 */
[----:B------:R-:W-:Y:S02]  /*2170*/  FMNMX R76, R80, R73, !PT ;  /* 0x00000049504c7209 */ /* 0x000fe40007800000 */
[----:B------:R-:W-:Y:S01]  /*2180*/  FMNMX R78, R89, R78, !PT ;  /* 0x0000004e594e7209 */ /* 0x000fe20007800000 */
[----:B------:R-:W-:Y:S01]  /*2190*/  FMUL R96, R60, c[0x0][0x188] ;  /* 0x000062003c607a20 */ /* 0x000fe20000400000 */
[----:B------:R-:W-:Y:S02]  /*21a0*/  FSEL R98, R68, -INF , !P5 ;  /* 0xff80000044627808 */ /* 0x000fe40006800000 */
[----:B------:R-:W-:Y:S02]  /*21b0*/  FMNMX R73, R83, R76, !PT ;  /* 0x0000004c53497209 */ /* 0x000fe40007800000 */
[----:B------:R-:W-:-:S02]  /*21c0*/  FMNMX R60, R59, R78, !PT ;  /* 0x0000004e3b3c7209 */ /* 0x000fc40007800000 */
[----:B------:R-:W-:Y:S02]  /*21d0*/  ISETP.GT.U32.AND.EX P0, PT, R85, RZ, PT, P0 ;  /* 0x000000ff5500720c */ /* 0x000fe40003f04100 */
[----:B------:R-:W-:Y:S01]  /*21e0*/  FMNMX R73, R98, R73, !PT ;  /* 0x0000004962497209 */ /* 0x000fe20007800000 */
[----:B------:R-:W-:Y:S01]  /*21f0*/  FMUL R97, R61, c[0x0][0x188] ;  /* 0x000062003d617a20 */ /* 0x000fe20000400000 */
[----:B------:R-:W-:Y:S01]  /*2200*/  ISETP.GT.U32.AND P3, PT, R86, R3, PT ;  /* 0x000000035600720c */ /* 0x000fe20003f64070 */
[----:B------:R-:W0:Y:S01]  /*2210*/  SHFL.BFLY PT, R61, R60, 0x2, 0x1f ;  /* 0x0c401f003c3d7f89 */ /* 0x000e2200000e0000 */
[----:B------:R-:W-:Y:S02]  /*2220*/  ISETP.GT.U32.AND.EX P4, PT, R85, RZ, PT, P4 ;  /* 0x000000ff5500720c */ /* 0x000fe40003f84140 */
[----:B------:R-:W-:Y:S02]  /*2230*/  FSEL R96, R96, -INF , !P0 ;  /* 0xff80000060607808 */ /* 0x000fe40004000000 */
[----:B------:R-:W-:-:S02]  /*2240*/  FMNMX R73, R84, R73, !PT ;  /* 0x0000004954497209 */ /* 0x000fc40007800000 */
[----:B------:R-:W-:Y:S02]  /*2250*/  ISETP.GT.U32.AND.EX P3, PT, R85, RZ, PT, P3 ;  /* 0x000000ff5500720c */ /* 0x000fe40003f64130 */
[----:B------:R-:W-:Y:S02]  /*2260*/  FSEL R97, R97, -INF , !P4 ;  /* 0xff80000061617808 */ /* 0x000fe40006000000 */
[----:B------:R-:W-:Y:S02]  /*2270*/  FMNMX R68, R96, R73, !PT ;  /* 0x0000004960447209 */ /* 0x000fe40007800000 */
        /* <DEDUP_REMOVED lines=9> */
[----:B------:R-:W-:Y:S02]  /*2310*/  FSEL R91, R57, -INF , !P2 ;  /* 0xff800000395b7808 */ /* 0x000fe40005000000 */
[----:B------:R-:W-:Y:S02]  /*2320*/  FMNMX R56, R85, R56, !PT ;  /* 0x0000003855387209 */ /* 0x000fe40007800000 */
[----:B0-----:R-:W-:Y:S02]  /*2330*/  FMNMX R61, R60, R61, !PT ;  /* 0x0000003d3c3d7209 */ /* 0x001fe40007800000 */
[----:B------:R-:W-:-:S05]  /*2340*/  FMNMX R60, R91, R56, !PT ;  /* 0x000000385b3c7209 */ /* 0x000fca0007800000 */
[----:B------:R-:W0:Y:S04]  /*2350*/  SHFL.BFLY PT, R57, R60, 0x2, 0x1f ;  /* 0x0c401f003c397f89 */ /* 0x000e2800000e0000 */
[----:B------:R-:W-:Y:S01]  /*2360*/  SHFL.BFLY PT, R56, R61, 0x1, 0x1f ;  /* 0x0c201f003d387f89 */ /* 0x000fe200000e0000 */
[----:B0-----:R-:W-:-:S05]  /*2370*/  FMNMX R57, R60, R57, !PT ;  /* 0x000000393c397209 */ /* 0x001fca0007800000 */
[----:B------:R-:W0:Y:S04]  /*2380*/  SHFL.BFLY PT, R64, R57, 0x1, 0x1f ;  /* 0x0c201f0039407f89 */ /* 0x000e2800000e0000 */
[----:B---3--:R-:W-:Y:S04]  /*2390*/  STS.U16 [R0+0x1000], R100 ;  /* 0x0010006400007388 */ /* 0x008fe80000000400 */
[----:B--2---:R-:W-:Y:S04]  /*23a0*/  STS.U16 [R0+0x1400], R75 ;  /* 0x0014004b00007388 */ /* 0x004fe80000000400 */
[----:B------:R1:W-:Y:S04]  /*23b0*/  STS.U16 [R0+0x1800], R102 ;  /* 0x0018006600007388 */ /* 0x0003e80000000400 */
[----:B------:R2:W-:Y:S04]  /*23c0*/  STS.U16 [R0+0x1c00], R103 ;  /* 0x001c006700007388 */ /* 0x0005e80000000400 */
[----:B-----5:R-:W-:Y:S04]  /*23d0*/  STS.U16 [R159+0x1100], R150 ;  /* 0x001100969f007388 */ /* 0x020fe80000000400 */
[----:B------:R-:W-:Y:S04]  /*23e0*/  STS.U16 [R159+0x1500], R149 ;  /* 0x001500959f007388 */ /* 0x000fe80000000400 */
[----:B------:R-:W-:Y:S04]  /*23f0*/  STS.U16 [R159+0x1900], R148 ;  /* 0x001900949f007388 */ /* 0x000fe80000000400 */
[----:B------:R-:W-:Y:S04]  /*2400*/  STS.U16 [R159+0x1d00], R144 ;  /* 0x001d00909f007388 */ /* 0x000fe80000000400 */
[----:B------:R-:W-:Y:S04]  /*2410*/  STS.U16 [R157+0x1200], R109 ;  /* 0x0012006d9d007388 */ /* 0x000fe80000000400 */
[----:B------:R-:W-:Y:S04]  /*2420*/  STS.U16 [R157+0x1600], R110 ;  /* 0x0016006e9d007388 */ /* 0x000fe80000000400 */
[----:B------:R-:W-:Y:S04]  /*2430*/  STS.U16 [R157+0x1a00], R111 ;  /* 0x001a006f9d007388 */ /* 0x000fe80000000400 */
[----:B------:R-:W-:Y:S01]  /*2440*/  STS.U16 [R157+0x1e00], R145 ;  /* 0x001e00919d007388 */ /* 0x000fe20000000400 */
[----:B0-----:R-:W-:-:S03]  /*2450*/  FMNMX R57, R57, R64, !PT ;  /* 0x0000004039397209 */ /* 0x001fc60007800000 */
[----:B------:R0:W-:Y:S04]  /*2460*/  STS.U16 [R156+0x1300], R101 ;  /* 0x001300659c007388 */ /* 0x0001e80000000400 */
[----:B------:R3:W-:Y:S04]  /*2470*/  STS.U16 [R156+0x1700], R108 ;  /* 0x0017006c9c007388 */ /* 0x0007e80000000400 */
[----:B------:R-:W-:Y:S04]  /*2480*/  STS.U16 [R156+0x1b00], R146 ;  /* 0x001b00929c007388 */ /* 0x000fe80000000400 */
[----:B------:R-:W-:Y:S01]  /*2490*/  STS.U16 [R156+0x1f00], R147 ;  /* 0x001f00939c007388 */ /* 0x000fe20000000400 */
[----:B------:R-:W-:-:S02]  /*24a0*/  FMNMX R56, R61, R56, !PT ;  /* 0x000000383d387209 */ /* 0x000fc40007800000 */
[----:B------:R-:W-:Y:S02]  /*24b0*/  FMNMX R57, R57, R120, !PT ;  /* 0x0000007839397209 */ /* 0x000fe40007800000 */
[----:B------:R-:W-:-:S03]  /*24c0*/  FMNMX R56, R56, R7, !PT ;  /* 0x0000000738387209 */ /* 0x000fc60007800000 */
[----:B------:R-:W-:Y:S02]  /*24d0*/  FADD R58, R58, -R57 ;  /* 0x800000393a3a7221 */ /* 0x000fe40000000000 */
[--C-:B------:R-:W-:Y:S02]  /*24e0*/  FADD R63, R63, -R56.reuse ;  /* 0x800000383f3f7221 */ /* 0x100fe40000000000 */
[----:B------:R-:W-:Y:S02]  /*24f0*/  FMUL R58, R58, 1.4426950216293334961 ;  /* 0x3fb8aa3b3a3a7820 */ /* 0x000fe40000400000 */
[--C-:B------:R-:W-:Y:S02]  /*2500*/  FADD R67, R67, -R56.reuse ;  /* 0x8000003843437221 */ /* 0x100fe40000000000 */
[----:B------:R-:W-:Y:S01]  /*2510*/  FADD R66, R66, -R56 ;  /* 0x8000003842427221 */ /* 0x000fe20000000000 */
[----:B------:R4:W-:Y:S01]  /*2520*/  MUFU.EX2 R106, R58 ;  /* 0x0000003a006a7308 */ /* 0x0009e20000000800 */
[----:B------:R-:W-:-:S02]  /*2530*/  FMUL R63, R63, 1.4426950216293334961 ;  /* 0x3fb8aa3b3f3f7820 */ /* 0x000fc40000400000 */
[----:B------:R-:W-:Y:S02]  /*2540*/  FADD R62, R62, -R57 ;  /* 0x800000393e3e7221 */ /* 0x000fe40000000000 */
[----:B------:R-:W-:Y:S02]  /*2550*/  FADD R7, -R56, R7 ;  /* 0x0000000738077221 */ /* 0x000fe40000000100 */
[----:B------:R-:W-:Y:S02]  /*2560*/  FMUL R67, R67, 1.4426950216293334961 ;  /* 0x3fb8aa3b43437820 */ /* 0x000fe40000400000 */
[----:B----4-:R-:W-:Y:S02]  /*2570*/  FADD R58, -R57, R120 ;  /* 0x00000078393a7221 */ /* 0x010fe40000000100 */
[----:B------:R-:W-:Y:S01]  /*2580*/  FMUL R66, R66, 1.4426950216293334961 ;  /* 0x3fb8aa3b42427820 */ /* 0x000fe20000400000 */
[----:B------:R4:W-:Y:S01]  /*2590*/  MUFU.EX2 R104, R63 ;  /* 0x0000003f00687308 */ /* 0x0009e20000000800 */
[----:B------:R-:W-:Y:S01]  /*25a0*/  FMUL R107, R62, 1.4426950216293334961 ;  /* 0x3fb8aa3b3e6b7820 */ /* 0x000fe20000400000 */
[----:B------:R-:W-:Y:S01]  /*25b0*/  BAR.SYNC.DEFER_BLOCKING 0x0 ;  /* 0x0000000000007b1d */ /* 0x000fe20000010000 */
[----:B------:R-:W-:-:S02]  /*25c0*/  FMUL R7, R7, 1.4426950216293334961 ;  /* 0x3fb8aa3b07077820 */ /* 0x000fc40000400000 */
[----:B------:R-:W-:-:S03]  /*25d0*/  FMUL R58, R58, 1.4426950216293334961 ;  /* 0x3fb8aa3b3a3a7820 */ /* 0x000fc60000400000 */
[----:B-1----:R-:W-:Y:S01]  /*25e0*/  MUFU.EX2 R102, R67 ;  /* 0x0000004300667308 */ /* 0x002fe20000000800 */
[----:B------:R-:W-:Y:S02]  /*25f0*/  FADD R151, R151, -R56 ;  /* 0x8000003897977221 */ /* 0x000fe40000000000 */
[----:B------:R-:W-:-:S05]  /*2600*/  FADD R74, R74, -R57 ;  /* 0x800000394a4a7221 */ /* 0x000fca0000000000 */
[----:B--2---:R1:W-:Y:S01]  /*2610*/  MUFU.EX2 R103, R66 ;  /* 0x0000004200677308 */ /* 0x0043e20000000800 */
[----:B------:R-:W-:Y:S01]  /*2620*/  FADD R105, R105, -R57 ;  /* 0x8000003969697221 */ /* 0x000fe20000000000 */
[----:B----4-:R-:W2:Y:S06]  /*2630*/  LDSM.16.M88.4 R60, [R5+0x1000] ;  /* 0x00100000053c783b */ /* 0x010eac0000000200 */
[----:B------:R-:W4:Y:S01]  /*2640*/  MUFU.EX2 R7, R7 ;  /* 0x0000000700077308 */ /* 0x000f220000000800 */
[----:B-1----:R-:W1:Y:S07]  /*2650*/  LDSM.16.M88.4 R64, [R5+0x1400] ;  /* 0x001400000540783b */ /* 0x002e6e0000000200 */
[----:B------:R-:W5:Y:S01]  /*2660*/  MUFU.EX2 R58, R58 ;  /* 0x0000003a003a7308 */ /* 0x000f620000000800 */
[----:B------:R-:W-:-:S02]  /*2670*/  FMUL R99, R151, 1.4426950216293334961 ;  /* 0x3fb8aa3b97637820 */ /* 0x000fc40000400000 */
[----:B0-----:R-:W-:Y:S02]  /*2680*/  FMUL R101, R74, 1.4426950216293334961 ;  /* 0x3fb8aa3b4a657820 */ /* 0x001fe40000400000 */
[----:B------:R-:W-:-:S03]  /*2690*/  FMUL R105, R105, 1.4426950216293334961 ;  /* 0x3fb8aa3b69697820 */ /* 0x000fc60000400000 */
[----:B------:R-:W0:Y:S01]  /*26a0*/  MUFU.EX2 R99, R99 ;  /* 0x0000006300637308 */ /* 0x000e220000000800 */
[C---:B----4-:R-:W-:Y:S02]  /*26b0*/  FMUL R78, R7.reuse, R54 ;  /* 0x00000036074e7220 */ /* 0x050fe40000400000 */
[----:B------:R-:W-:-:S05]  /*26c0*/  FMUL R79, R7, R55 ;  /* 0x00000037074f7220 */ /* 0x000fca0000400000 */
[----:B------:R-:W4:Y:S01]  /*26d0*/  MUFU.EX2 R107, R107 ;  /* 0x0000006b006b7308 */ /* 0x000f220000000800 */
[C---:B-----5:R-:W-:Y:S02]  /*26e0*/  FMUL R76, R58.reuse, R52 ;  /* 0x000000343a4c7220 */ /* 0x060fe40000400000 */
[----:B------:R-:W-:-:S05]  /*26f0*/  FMUL R77, R58, R53 ;  /* 0x000000353a4d7220 */ /* 0x000fca0000400000 */
[----:B---3--:R-:W-:Y:S01]  /*2700*/  MUFU.EX2 R108, R105 ;  /* 0x00000069006c7308 */ /* 0x008fe20000000800 */
[----:B------:R-:W-:-:S07]  /*2710*/  FMUL R54, R7, R50 ;  /* 0x0000003207367220 */ /* 0x000fce0000400000 */
[----:B------:R-:W3:Y:S01]  /*2720*/  MUFU.EX2 R101, R101 ;  /* 0x0000006500657308 */ /* 0x000ee20000000800 */
[----:B------:R-:W-:Y:S02]  /*2730*/  FMUL R55, R7, R51 ;  /* 0x0000003307377220 */ /* 0x000fe40000400000 */
[C---:B------:R-:W-:Y:S02]  /*2740*/  FMUL R52, R58.reuse, R48 ;  /* 0x000000303a347220 */ /* 0x040fe40000400000 */
[----:B------:R-:W-:Y:S02]  /*2750*/  FMUL R53, R58, R49 ;  /* 0x000000313a357220 */ /* 0x000fe40000400000 */
[----:B------:R-:W5:Y:S01]  /*2760*/  LDSM.16.M88.4 R48, [R5+0x1800] ;  /* 0x001800000530783b */ /* 0x000f620000000200 */
[--C-:B------:R-:W-:Y:S01]  /*2770*/  FADD R68, R72, -R56.reuse ;  /* 0x8000003848447221 */ /* 0x100fe20000000000 */
[----:B------:R-:W-:Y:S02]  /*2780*/  F2FP.BF16.PACK_AB R73, R103, R102 ;  /* 0x000000666749723e */ /* 0x000fe400000010ff */
[----:B0-----:R-:W-:Y:S01]  /*2790*/  F2FP.BF16.PACK_AB R75, R99, R104 ;  /* 0x00000068634b723e */ /* 0x001fe200000010ff */
[----:B------:R-:W-:Y:S01]  /*27a0*/  FMUL R68, R68, 1.4426950216293334961 ;  /* 0x3fb8aa3b44447820 */ /* 0x000fe20000400000 */
[----:B----4-:R-:W-:Y:S01]  /*27b0*/  F2FP.BF16.PACK_AB R72, R107, R106 ;  /* 0x0000006a6b48723e */ /* 0x010fe200000010ff */
[--C-:B------:R-:W-:Y:S01]  /*27c0*/  FADD R70, R70, -R56.reuse ;  /* 0x8000003846467221 */ /* 0x100fe20000000000 */
[----:B---3--:R-:W-:Y:S01]  /*27d0*/  F2FP.BF16.PACK_AB R74, R101, R108 ;  /* 0x0000006c654a723e */ /* 0x008fe200000010ff */
[--C-:B------:R-:W-:Y:S01]  /*27e0*/  FADD R71, R71, -R56.reuse ;  /* 0x8000003847477221 */ /* 0x100fe20000000000 */
[----:B------:R0:W3:Y:S01]  /*27f0*/  MUFU.EX2 R100, R68 ;  /* 0x0000004400647308 */ /* 0x0000e20000000800 */
[----:B------:R-:W-:-:S02]  /*2800*/  FADD R95, R95, -R56 ;  /* 0x800000385f5f7221 */ /* 0x000fc40000000000 */
[--C-:B------:R-:W-:Y:S02]  /*2810*/  FADD R94, R94, -R56.reuse ;  /* 0x800000385e5e7221 */ /* 0x100fe40000000000 */
[--C-:B------:R-:W-:Y:S02]  /*2820*/  FADD R93, R93, -R56.reuse ;  /* 0x800000385d5d7221 */ /* 0x100fe40000000000 */
[--C-:B------:R-:W-:Y:S02]  /*2830*/  FADD R92, R92, -R56.reuse ;  /* 0x800000385c5c7221 */ /* 0x100fe40000000000 */
[----:B------:R-:W-:Y:S02]  /*2840*/  FADD R88, R88, -R56 ;  /* 0x8000003858587221 */ /* 0x000fe40000000000 */
[----:B0-----:R-:W-:Y:S01]  /*2850*/  FMUL R68, R58, R44 ;  /* 0x0000002c3a447220 */ /* 0x001fe20000400000 */
[----:B--2---:R-:W-:Y:S01]  /*2860*/  HMMA.16816.F32.BF16 R76, R72, R60, R76 ;  /* 0x0000003c484c723c */ /* 0x004fe2000004184c */
[----:B------:R-:W-:-:S02]  /*2870*/  FMUL R70, R70, 1.4426950216293334961 ;  /* 0x3fb8aa3b46467820 */ /* 0x000fc40000400000 */
[----:B------:R-:W-:Y:S02]  /*2880*/  FMUL R71, R71, 1.4426950216293334961 ;  /* 0x3fb8aa3b47477820 */ /* 0x000fe40000400000 */
[--C-:B------:R-:W-:Y:S02]  /*2890*/  FADD R69, R69, -R56.reuse ;  /* 0x8000003845457221 */ /* 0x100fe40000000000 */
[----:B------:R-:W-:Y:S02]  /*28a0*/  FADD R44, R59, -R56 ;  /* 0x800000383b2c7221 */ /* 0x000fe40000000000 */
[----:B------:R-:W-:Y:S02]  /*28b0*/  FMUL R61, R95, 1.4426950216293334961 ;  /* 0x3fb8aa3b5f3d7820 */ /* 0x000fe40000400000 */
[----:B------:R-:W-:Y:S01]  /*28c0*/  FMUL R60, R93, 1.4426950216293334961 ;  /* 0x3fb8aa3b5d3c7820 */ /* 0x000fe20000400000 */
[----:B-1----:R-:W-:Y:S01]  /*28d0*/  HMMA.16816.F32.BF16 R52, R72, R64, R52 ;  /* 0x000000404834723c */ /* 0x002fe20000041834 */
[----:B------:R-:W-:-:S02]  /*28e0*/  FMUL R105, R94, 1.4426950216293334961 ;  /* 0x3fb8aa3b5e697820 */ /* 0x000fc40000400000 */
[----:B------:R-:W-:Y:S01]  /*28f0*/  FMUL R95, R92, 1.4426950216293334961 ;  /* 0x3fb8aa3b5c5f7820 */ /* 0x000fe20000400000 */
[----:B------:R0:W-:Y:S01]  /*2900*/  MUFU.EX2 R94, R70 ;  /* 0x00000046005e7308 */ /* 0x0001e20000000800 */
[----:B------:R-:W-:Y:S02]  /*2910*/  FMUL R93, R88, 1.4426950216293334961 ;  /* 0x3fb8aa3b585d7820 */ /* 0x000fe40000400000 */
[----:B------:R-:W-:Y:S02]  /*2920*/  FMUL R88, R69, 1.4426950216293334961 ;  /* 0x3fb8aa3b45587820 */ /* 0x000fe40000400000 */
[----:B------:R-:W-:Y:S02]  /*2930*/  FMUL R69, R58, R45 ;  /* 0x0000002d3a457220 */ /* 0x000fe40000400000 */
[----:B------:R-:W-:Y:S01]  /*2940*/  FMUL R65, R44, 1.4426950216293334961 ;  /* 0x3fb8aa3b2c417820 */ /* 0x000fe20000400000 */
[----:B------:R1:W-:Y:S01]  /*2950*/  MUFU.EX2 R92, R71 ;  /* 0x00000047005c7308 */ /* 0x0003e20000000800 */
[----:B0-----:R-:W-:-:S02]  /*2960*/  FMUL R70, R7, R46 ;  /* 0x0000002e07467220 */ /* 0x001fc40000400000 */
[----:B-1----:R-:W-:Y:S02]  /*2970*/  FMUL R71, R7, R47 ;  /* 0x0000002f07477220 */ /* 0x002fe40000400000 */
[----:B------:R-:W0:Y:S01]  /*2980*/  LDSM.16.M88.4 R44, [R5+0x1c00] ;  /* 0x001c0000052c783b */ /* 0x000e220000000200 */
[--C-:B------:R-:W-:Y:S02]  /*2990*/  FADD R82, R82, -R57.reuse ;  /* 0x8000003952527221 */ /* 0x100fe40000000000 */
[--C-:B------:R-:W-:Y:S02]  /*29a0*/  FADD R90, R90, -R56.reuse ;  /* 0x800000385a5a7221 */ /* 0x100fe40000000000 */
[----:B------:R-:W-:Y:S02]  /*29b0*/  FADD R81, R81, -R57 ;  /* 0x8000003951517221 */ /* 0x000fe40000000000 */
[----:B------:R-:W-:Y:S02]  /*29c0*/  FADD R64, R89, -R56 ;  /* 0x8000003859407221 */ /* 0x000fe40000000000 */
[----:B------:R-:W-:Y:S01]  /*29d0*/  FMUL R82, R82, 1.4426950216293334961 ;  /* 0x3fb8aa3b52527820 */ /* 0x000fe20000400000 */
[----:B-----5:R-:W-:Y:S01]  /*29e0*/  HMMA.16816.F32.BF16 R68, R72, R48, R68 ;  /* 0x000000304844723c */ /* 0x020fe20000041844 */
[----:B------:R-:W-:Y:S01]  /*29f0*/  FMUL R90, R90, 1.4426950216293334961 ;  /* 0x3fb8aa3b5a5a7820 */ /* 0x000fe20000400000 */
[----:B------:R-:W-:Y:S01]  /*2a00*/  MUFU.EX2 R61, R61 ;  /* 0x0000003d003d7308 */ /* 0x000fe20000000800 */
[----:B------:R-:W-:-:S02]  /*2a10*/  FMUL R64, R64, 1.4426950216293334961 ;  /* 0x3fb8aa3b40407820 */ /* 0x000fc40000400000 */
[----:B------:R-:W-:Y:S02]  /*2a20*/  FADD R103, R102, R103 ;  /* 0x0000006766677221 */ /* 0x000fe40000000000 */
[----:B------:R-:W-:Y:S02]  /*2a30*/  FMUL R49, R81, 1.4426950216293334961 ;  /* 0x3fb8aa3b51317820 */ /* 0x000fe40000400000 */
[--C-:B------:R-:W-:Y:S01]  /*2a40*/  FADD R48, R80, -R57.reuse ;  /* 0x8000003950307221 */ /* 0x100fe20000000000 */
[----:B------:R-:W1:Y:S01]  /*2a50*/  MUFU.EX2 R81, R82 ;  /* 0x0000005200517308 */ /* 0x000e620000000800 */
[----:B------:R-:W-:Y:S02]  /*2a60*/  FADD R83, R83, -R57 ;  /* 0x8000003953537221 */ /* 0x000fe40000000000 */
[----:B------:R-:W-:Y:S02]  /*2a70*/  FADD R107, R106, R107 ;  /* 0x0000006b6a6b7221 */ /* 0x000fe40000000000 */
[----:B------:R-:W-:-:S03]  /*2a80*/  FADD R104, R104, R103 ;  /* 0x0000006768687221 */ /* 0x000fc60000000000 */
[----:B------:R-:W-:Y:S01]  /*2a90*/  MUFU.EX2 R89, R90 ;  /* 0x0000005a00597308 */ /* 0x000fe20000000800 */
[----:B------:R-:W-:Y:S02]  /*2aa0*/  FADD R108, R108, R107 ;  /* 0x0000006b6c6c7221 */ /* 0x000fe40000000000 */
[----:B------:R-:W-:-:S05]  /*2ab0*/  FADD R99, R99, R104 ;  /* 0x0000006863637221 */ /* 0x000fca0000000000 */
[----:B------:R2:W-:Y:S01]  /*2ac0*/  MUFU.EX2 R59, R64 ;  /* 0x00000040003b7308 */ /* 0x0005e20000000800 */
[----:B------:R-:W-:-:S07]  /*2ad0*/  FADD R98, R98, -R57 ;  /* 0x8000003962627221 */ /* 0x000fce0000000000 */
[----:B------:R4:W-:Y:S01]  /*2ae0*/  MUFU.EX2 R90, R65 ;  /* 0x00000041005a7308 */ /* 0x0009e20000000800 */
[----:B--2---:R-:W-:-:S07]  /*2af0*/  FMUL R64, R48, 1.4426950216293334961 ;  /* 0x3fb8aa3b30407820 */ /* 0x004fce0000400000 */
[----:B------:R-:W-:Y:S01]  /*2b00*/  MUFU.EX2 R105, R105 ;  /* 0x0000006900697308 */ /* 0x000fe20000000800 */
[----:B----4-:R-:W-:-:S07]  /*2b10*/  FMUL R65, R83, 1.4426950216293334961 ;  /* 0x3fb8aa3b53417820 */ /* 0x010fce0000400000 */
[----:B------:R-:W-:Y:S01]  /*2b20*/  MUFU.EX2 R60, R60 ;  /* 0x0000003c003c7308 */ /* 0x000fe20000000800 */
[----:B------:R-:W-:-:S07]  /*2b30*/  FMUL R42, R7, R42 ;  /* 0x0000002a072a7220 */ /* 0x000fce0000400000 */
[----:B------:R2:W4:Y:S01]  /*2b40*/  MUFU.EX2 R80, R49 ;  /* 0x0000003100507308 */ /* 0x0005220000000800 */
[----:B------:R-:W-:Y:S02]  /*2b50*/  FMUL R43, R7, R43 ;  /* 0x0000002b072b7220 */ /* 0x000fe40000400000 */
[C---:B------:R-:W-:Y:S02]  /*2b60*/  FMUL R40, R58.reuse, R40 ;  /* 0x000000283a287220 */ /* 0x040fe40000400000 */
[----:B------:R-:W-:-:S03]  /*2b70*/  FMUL R41, R58, R41 ;  /* 0x000000293a297220 */ /* 0x000fc60000400000 */
[----:B------:R-:W-:Y:S01]  /*2b80*/  MUFU.EX2 R64, R64 ;  /* 0x0000004000407308 */ /* 0x000fe20000000800 */
[----:B------:R-:W-:Y:S02]  /*2b90*/  FADD R108, R101, R108 ;  /* 0x0000006c656c7221 */ /* 0x000fe40000000000 */
[----:B---3--:R-:W-:Y:S02]  /*2ba0*/  FADD R82, R100, R99 ;  /* 0x0000006364527221 */ /* 0x008fe40000000000 */
[----:B------:R-:W-:-:S03]  /*2bb0*/  FMUL R48, R98, 1.4426950216293334961 ;  /* 0x3fb8aa3b62307820 */ /* 0x000fc60000400000 */
[----:B------:R-:W3:Y:S01]  /*2bc0*/  MUFU.EX2 R65, R65 ;  /* 0x0000004100417308 */ /* 0x000ee20000000800 */
[--C-:B------:R-:W-:Y:S02]  /*2bd0*/  FADD R84, R84, -R57.reuse ;  /* 0x8000003954547221 */ /* 0x100fe40000000000 */
[----:B-1----:R-:W-:Y:S02]  /*2be0*/  FADD R83, R81, R108 ;  /* 0x0000006c51537221 */ /* 0x002fe40000000000 */
[----:B------:R-:W-:Y:S01]  /*2bf0*/  FADD R82, R61, R82 ;  /* 0x000000523d527221 */ /* 0x000fe20000000000 */
[----:B0-----:R-:W-:Y:S01]  /*2c00*/  HMMA.16816.F32.BF16 R72, R72, R44, R40 ;  /* 0x0000002c4848723c */ /* 0x001fe20000041828 */
[----:B--2---:R-:W-:Y:S01]  /*2c10*/  FMUL R49, R84, 1.4426950216293334961 ;  /* 0x3fb8aa3b54317820 */ /* 0x004fe20000400000 */
[----:B------:R-:W0:Y:S01]  /*2c20*/  MUFU.EX2 R48, R48 ;  /* 0x0000003000307308 */ /* 0x000e220000000800 */
[--C-:B------:R-:W-:Y:S02]  /*2c30*/  FADD R96, R96, -R57.reuse ;  /* 0x8000003960607221 */ /* 0x100fe40000000000 */
[----:B------:R-:W-:-:S02]  /*2c40*/  FADD R97, R97, -R57 ;  /* 0x8000003961617221 */ /* 0x000fc40000000000 */
[----:B------:R-:W-:Y:S01]  /*2c50*/  F2FP.BF16.PACK_AB R41, R61, R100 ;  /* 0x000000643d29723e */ /* 0x000fe200000010ff */
[----:B----4-:R-:W-:Y:S01]  /*2c60*/  FADD R61, R80, R83 ;  /* 0x00000053503d7221 */ /* 0x010fe20000000000 */
[----:B------:R-:W-:Y:S01]  /*2c70*/  F2FP.BF16.PACK_AB R43, R60, R105 ;  /* 0x000000693c2b723e */ /* 0x000fe200000010ff */
[----:B------:R-:W-:Y:S01]  /*2c80*/  FADD R105, R105, R82 ;  /* 0x0000005269697221 */ /* 0x000fe20000000000 */
[----:B------:R-:W-:Y:S01]  /*2c90*/  F2FP.BF16.PACK_AB R40, R80, R81 ;  /* 0x000000515028723e */ /* 0x000fe200000010ff */
[----:B------:R-:W1:Y:S01]  /*2ca0*/  MUFU.EX2 R95, R95 ;  /* 0x0000005f005f7308 */ /* 0x000e620000000800 */
[----:B------:R-:W2:Y:S01]  /*2cb0*/  LDSM.16.M88.4 R80, [R161+0x1000] ;  /* 0x00100000a150783b */ /* 0x000ea20000000200 */
[----:B------:R-:W-:Y:S01]  /*2cc0*/  FMUL R96, R96, 1.4426950216293334961 ;  /* 0x3fb8aa3b60607820 */ /* 0x000fe20000400000 */
[----:B---3--:R-:W-:Y:S01]  /*2cd0*/  F2FP.BF16.PACK_AB R42, R65, R64 ;  /* 0x00000040412a723e */ /* 0x008fe200000010ff */
[----:B------:R-:W-:Y:S02]  /*2ce0*/  FADD R87, R87, -R57 ;  /* 0x8000003957577221 */ /* 0x000fe40000000000 */
[----:B------:R-:W-:-:S02]  /*2cf0*/  FMUL R45, R97, 1.4426950216293334961 ;  /* 0x3fb8aa3b612d7820 */ /* 0x000fc40000400000 */
[----:B------:R-:W3:Y:S01]  /*2d00*/  MUFU.EX2 R49, R49 ;  /* 0x0000003100317308 */ /* 0x000ee20000000800 */
[----:B------:R-:W-:Y:S02]  /*2d10*/  FADD R64, R64, R61 ;  /* 0x0000003d40407221 */ /* 0x000fe40000000000 */
[----:B------:R-:W-:Y:S02]  /*2d20*/  FADD R105, R60, R105 ;  /* 0x000000693c697221 */ /* 0x000fe40000000000 */
[----:B------:R-:W-:-:S03]  /*2d30*/  FADD R86, R86, -R57 ;  /* 0x8000003956567221 */ /* 0x000fc60000000000 */
[----:B------:R4:W5:Y:S01]  /*2d40*/  MUFU.EX2 R44, R96 ;  /* 0x00000060002c7308 */ /* 0x0009620000000800 */
[----:B------:R-:W-:Y:S02]  /*2d50*/  FADD R60, R85, -R57 ;  /* 0x80000039553c7221 */ /* 0x000fe40000000000 */
[----:B------:R-:W-:Y:S01]  /*2d60*/  FADD R61, R65, R64 ;  /* 0x00000040413d7221 */ /* 0x000fe20000000000 */
[----:B------:R-:W-:Y:S01]  /*2d70*/  HMMA.16816.F32.BF16 R76, R40, R62, R76 ;  /* 0x0000003e284c723c */ /* 0x000fe2000004184c */
[----:B------:R-:W-:-:S03]  /*2d80*/  FMUL R97, R86, 1.4426950216293334961 ;  /* 0x3fb8aa3b56617820 */ /* 0x000fc60000400000 */
[----:B------:R-:W1:Y:S01]  /*2d90*/  MUFU.EX2 R93, R93 ;  /* 0x0000005d005d7308 */ /* 0x000e620000000800 */
[----:B----4-:R-:W-:Y:S02]  /*2da0*/  FMUL R96, R87, 1.4426950216293334961 ;  /* 0x3fb8aa3b57607820 */ /* 0x010fe40000400000 */
[----:B------:R-:W-:Y:S01]  /*2db0*/  FMUL R99, R60, 1.4426950216293334961 ;  /* 0x3fb8aa3b3c637820 */ /* 0x000fe20000400000 */
[----:B------:R-:W-:Y:S01]  /*2dc0*/  HMMA.16816.F32.BF16 R52, R40, R66, R52 ;  /* 0x000000422834723c */ /* 0x000fe20000041834 */
[----:B------:R-:W-:Y:S01]  /*2dd0*/  FADD R62, R94, R105 ;  /* 0x000000695e3e7221 */ /* 0x000fe20000000000 */
[----:B------:R-:W4:Y:S02]  /*2de0*/  LDSM.16.M88.4 R84, [R161+0x1400] ;  /* 0x00140000a154783b */ /* 0x000f240000000200 */
[----:B------:R-:W2:Y:S01]  /*2df0*/  MUFU.EX2 R45, R45 ;  /* 0x0000002d002d7308 */ /* 0x000ea20000000800 */
[----:B0-----:R-:W-:Y:S01]  /*2e00*/  FADD R60, R48, R61 ;  /* 0x0000003d303c7221 */ /* 0x001fe20000000000 */
[----:B------:R-:W0:Y:S01]  /*2e10*/  LDSM.16.M88.4 R64, [R161+0x1800] ;  /* 0x00180000a140783b */ /* 0x000e220000000200 */
[----:B------:R-:W-:-:S05]  /*2e20*/  FADD R98, R91, -R57 ;  /* 0x800000395b627221 */ /* 0x000fca0000000000 */
[----:B------:R-:W2:Y:S01]  /*2e30*/  MUFU.EX2 R88, R88 ;  /* 0x0000005800587308 */ /* 0x000ea20000000800 */
[----:B-1----:R-:W-:Y:S02]  /*2e40*/  FADD R103, R95, R62 ;  /* 0x0000003e5f677221 */ /* 0x002fe40000000000 */
[----:B---3--:R-:W-:Y:S02]  /*2e50*/  FADD R101, R49, R60 ;  /* 0x0000003c31657221 */ /* 0x008fe40000000000 */
[----:B------:R-:W1:Y:S03]  /*2e60*/  LDSM.16.M88.4 R60, [R161+0x1c00] ;  /* 0x001c0000a13c783b */ /* 0x000e660000000200 */
[----:B------:R-:W3:Y:S01]  /*2e70*/  MUFU.EX2 R96, R96 ;  /* 0x0000006000607308 */ /* 0x000ee20000000800 */
[----:B------:R-:W-:Y:S02]  /*2e80*/  FMUL R98, R98, 1.4426950216293334961 ;  /* 0x3fb8aa3b62627820 */ /* 0x000fe40000400000 */
[----:B------:R-:W-:-:S05]  /*2e90*/  FADD R102, R92, R103 ;  /* 0x000000675c667221 */ /* 0x000fca0000000000 */
[----:B------:R-:W0:Y:S01]  /*2ea0*/  MUFU.EX2 R97, R97 ;  /* 0x0000006100617308 */ /* 0x000e220000000800 */
[----:B-----5:R-:W-:Y:S01]  /*2eb0*/  FADD R100, R44, R101 ;  /* 0x000000652c647221 */ /* 0x020fe20000000000 */
[----:B------:R-:W-:Y:S01]  /*2ec0*/  HMMA.16816.F32.BF16 R68, R40, R50, R68 ;  /* 0x000000322844723c */ /* 0x000fe20000041844 */
[----:B------:R-:W-:-:S05]  /*2ed0*/  FADD R101, R93, R102 ;  /* 0x000000665d657221 */ /* 0x000fca0000000000 */
[----:B------:R-:W5:Y:S01]  /*2ee0*/  MUFU.EX2 R91, R99 ;  /* 0x00000063005b7308 */ /* 0x000f620000000800 */
[----:B--2---:R-:W-:Y:S01]  /*2ef0*/  FADD R51, R45, R100 ;  /* 0x000000642d337221 */ /* 0x004fe20000000000 */
[----:B------:R-:W-:Y:S02]  /*2f00*/  F2FP.BF16.PACK_AB R48, R49, R48 ;  /* 0x000000303130723e */ /* 0x000fe400000010ff */
[----:B------:R-:W-:Y:S01]  /*2f10*/  F2FP.BF16.PACK_AB R49, R95, R94 ;  /* 0x0000005e5f31723e */ /* 0x000fe200000010ff */
[----:B------:R-:W-:-:S03]  /*2f20*/  FADD R94, R88, R101 ;  /* 0x00000065585e7221 */ /* 0x000fc60000000000 */
[----:B------:R-:W2:Y:S01]  /*2f30*/  MUFU.EX2 R98, R98 ;  /* 0x0000006200627308 */ /* 0x000ea20000000800 */
[----:B------:R-:W-:Y:S01]  /*2f40*/  F2FP.BF16.PACK_AB R50, R45, R44 ;  /* 0x0000002c2d32723e */ /* 0x000fe200000010ff */
[----:B---3--:R-:W-:Y:S01]  /*2f50*/  FADD R44, R96, R51 ;  /* 0x00000033602c7221 */ /* 0x008fe20000000000 */
[----:B------:R-:W-:Y:S01]  /*2f60*/  F2FP.BF16.PACK_AB R51, R93, R92 ;  /* 0x0000005c5d33723e */ /* 0x000fe200000010ff */
[----:B------:R-:W-:Y:S01]  /*2f70*/  FADD R94, R89, R94 ;  /* 0x0000005e595e7221 */ /* 0x000fe20000000000 */
[----:B------:R-:W-:Y:S01]  /*2f80*/  HMMA.16816.F32.BF16 R72, R40, R46, R72 ;  /* 0x0000002e2848723c */ /* 0x000fe20000041848 */
[----:B0-----:R-:W-:-:S06]  /*2f90*/  FADD R44, R97, R44 ;  /* 0x0000002c612c7221 */ /* 0x001fcc0000000000 */
[----:B------:R-:W-:Y:S02]  /*2fa0*/  FADD R43, R59, R94 ;  /* 0x0000005e3b2b7221 */ /* 0x000fe40000000000 */
[----:B-----5:R-:W-:Y:S01]  /*2fb0*/  FADD R41, R91, R44 ;  /* 0x0000002c5b297221 */ /* 0x020fe20000000000 */
[----:B------:R-:W-:Y:S07]  /*2fc0*/  HMMA.16816.F32.BF16 R76, R48, R80, R76 ;  /* 0x00000050304c723c */ /* 0x000fee000004184c */
[----:B------:R-:W-:-:S02]  /*2fd0*/  FADD R81, R90, R43 ;  /* 0x0000002b5a517221 */ /* 0x000fc40000000000 */
[----:B--2---:R-:W-:-:S03]  /*2fe0*/  FADD R80, R98, R41 ;  /* 0x0000002962507221 */ /* 0x004fc60000000000 */
[----:B------:R-:W0:Y:S04]  /*2ff0*/  SHFL.BFLY PT, R92, R81, 0x2, 0x1f ;  /* 0x0c401f00515c7f89 */ /* 0x000e2800000e0000 */
[----:B------:R-:W2:Y:S01]  /*3000*/  SHFL.BFLY PT, R93, R80, 0x2, 0x1f ;  /* 0x0c401f00505d7f89 */ /* 0x000ea200000e0000 */
[C---:B----4-:R-:W-:Y:S08]  /*3010*/  HMMA.16816.F32.BF16 R44, R48.reuse, R84, R52 ;  /* 0x00000054302c723c */ /* 0x050ff00000041834 */
[C---:B------:R-:W-:Y:S08]  /*3020*/  HMMA.16816.F32.BF16 R68, R48.reuse, R64, R68 ;  /* 0x000000403044723c */ /* 0x040ff00000041844 */
[----:B-1----:R-:W-:Y:S01]  /*3030*/  HMMA.16816.F32.BF16 R72, R48, R60, R72 ;  /* 0x0000003c3048723c */ /* 0x002fe20000041848 */
[----:B0-----:R-:W-:Y:S01]  /*3040*/  FADD R92, R81, R92 ;  /* 0x0000005c515c7221 */ /* 0x001fe20000000000 */
[----:B------:R-:W-:Y:S01]  /*3050*/  F2FP.BF16.PACK_AB R40, R97, R96 ;  /* 0x000000606128723e */ /* 0x000fe200000010ff */
[----:B--2---:R-:W-:Y:S01]  /*3060*/  FADD R93, R80, R93 ;  /* 0x0000005d505d7221 */ /* 0x004fe20000000000 */
[----:B------:R-:W-:Y:S01]  /*3070*/  F2FP.BF16.PACK_AB R41, R89, R88 ;  /* 0x000000585929723e */ /* 0x000fe200000010ff */
[----:B------:R-:W-:Y:S01]  /*3080*/  UIADD3 UR4, UP0, UR4, 0x40, URZ ;  /* 0x0000004004047890 */ /* 0x000fe2000ff1e03f */
[----:B------:R-:W-:-:S02]  /*3090*/  F2FP.BF16.PACK_AB R42, R98, R91 ;  /* 0x0000005b622a723e */ /* 0x000fc400000010ff */
[----:B------:R-:W-:Y:S01]  /*30a0*/  F2FP.BF16.PACK_AB R43, R90, R59 ;  /* 0x0000003b5a2b723e */ /* 0x000fe200000010ff */
[----:B------:R-:W-:Y:S01]  /*30b0*/  SHFL.BFLY PT, R60, R93, 0x1, 0x1f ;  /* 0x0c201f005d3c7f89 */ /* 0x000fe200000e0000 */
[----:B------:R-:W-:-:S03]  /*30c0*/  UIADD3.X UR5, URZ, UR5, URZ, UP0, !UPT ;  /* 0x000000053f057290 */ /* 0x000fc600087fe43f */
[----:B------:R-:W0:Y:S02]  /*30d0*/  SHFL.BFLY PT, R59, R92, 0x1, 0x1f ;  /* 0x0c201f005c3b7f89 */ /* 0x000e2400000e0000 */
[----:B------:R-:W-:Y:S01]  /*30e0*/  HMMA.16816.F32.BF16 R48, R40, R86, R44 ;  /* 0x000000562830723c */ /* 0x000fe2000004182c */
[----:B------:R-:W-:-:S07]  /*30f0*/  ISETP.LE.U32.AND P0, PT, R164, UR4, PT ;  /* 0x00000004a4007c0c */ /* 0x000fce000bf03070 */
[C---:B------:R-:W-:Y:S08]  /*3100*/  HMMA.16816.F32.BF16 R52, R40.reuse, R82, R76 ;  /* 0x000000522834723c */ /* 0x040ff0000004184c */
[C---:B------:R-:W-:Y:S08]  /*3110*/  HMMA.16816.F32.BF16 R44, R40.reuse, R66, R68 ;  /* 0x00000042282c723c */ /* 0x040ff00000041844 */
[----:B------:R-:W-:Y:S07]  /*3120*/  HMMA.16816.F32.BF16 R40, R40, R62, R72 ;  /* 0x0000003e2828723c */ /* 0x000fee0000041848 */
[----:B------:R-:W-:-:S05]  /*3130*/  IMAD.U32 R62, RZ, RZ, UR5 ;  /* 0x00000005ff3e7e24 */ /* 0x000fca000f8e00ff */
[----:B------:R-:W-:Y:S01]  /*3140*/  ISETP.GE.U32.AND.EX P0, PT, R62, RZ, PT, P0 ;  /* 0x000000ff3e00720c */ /* 0x000fe20003f06100 */
[----:B0-----:R-:W-:Y:S02]  /*3150*/  FADD R62, R92, R59 ;  /* 0x0000003b5c3e7221 */ /* 0x001fe40000000000 */
[----:B------:R-:W-:Y:S02]  /*3160*/  IMAD.MOV.U32 R61, RZ, RZ, 0x40 ;  /* 0x00000040ff3d7424 */ /* 0x000fe400078e00ff */
[----:B------:R-:W-:Y:S01]  /*3170*/  FADD R59, R93, R60 ;  /* 0x0000003c5d3b7221 */ /* 0x000fe20000000000 */
[----:B------:R-:W-:Y:S01]  /*3180*/  MOV R120, R57 ;  /* 0x0000003900787202 */ /* 0x000fe20000000f00 */
[----:B------:R-:W-:Y:S02]  /*3190*/  FFMA R121, R7, R121, R62 ;  /* 0x0000007907797223 */ /* 0x000fe4000000003e */
[C---:B------:R-:W-:Y:S02]  /*31a0*/  IMAD R2, R61.reuse, c[0x0][0x1b4], R2 ;  /* 0x00006d003d027a24 */ /* 0x040fe400078e0202 */
[----:B------:R-:W-:-:S02]  /*31b0*/  IMAD R4, R61, c[0x0][0x1a4], R4 ;  /* 0x000069003d047a24 */ /* 0x000fc400078e0204 */
[----:B------:R-:W-:Y:S02]  /*31c0*/  FFMA R130, R58, R130, R59 ;  /* 0x000000823a827223 */ /* 0x000fe4000000003b */
[----:B------:R-:W-:Y:S01]  /*31d0*/  IMAD.MOV.U32 R7, RZ, RZ, R56 ;  /* 0x000000ffff077224 */ /* 0x000fe200078e0038 */
[----:B------:R-:W-:Y:S01]  /*31e0*/  @P0 CALL.REL.NOINC `(.L_x_0) ;  /* 0x0000001000000944 */ /* 0x000fe20003c00000 */
[----:B------:R-:W-:Y:S05]  /*31f0*/  BRA `(.L_x_1) ;  /* 0xffffdf4000007947 */ /* 0x000fea000383ffff */
.L_x_0:
[----:B------:R-:W1:Y:S01]  /*3200*/  S2R R59, SR_CTAID.Y ;  /* 0x00000000003b7919 */ /* 0x000e620000002600 */
[C---:B0-----:R-:W-:Y:S01]  /*3210*/  FMUL R0, R130.reuse, 8388608 ;  /* 0x4b00000082007820 */ /* 0x041fe20000400000 */
[----:B------:R-:W-:Y:S01]  /*3220*/  FSETP.GEU.AND P2, PT, R130, 1.175494350822287508e-38, PT ;  /* 0x008000008200780b */ /* 0x000fe20003f4e000 */
[C---:B------:R-:W-:Y:S01]  /*3230*/  IMAD.SHL.U32 R9, R163.reuse, 0x8, RZ ;  /* 0x00000008a3097824 */ /* 0x040fe200078e00ff */
[----:B------:R-:W-:Y:S01]  /*3240*/  SHF.R.U32.HI R8, RZ, 0x1, R163 ;  /* 0x00000001ff087819 */ /* 0x000fe200000116a3 */
[----:B------:R-:W-:Y:S01]  /*3250*/  IMAD.SHL.U32 R5, R163, 0x4, RZ ;  /* 0x00000004a3057824 */ /* 0x000fe200078e00ff */
[----:B------:R-:W-:Y:S01]  /*3260*/  FSEL R0, R0, R130, !P2 ;  /* 0x0000008200007208 */ /* 0x000fe20005000000 */
[C---:B------:R-:W-:Y:S01]  /*3270*/  FMUL R2, R121.reuse, 8388608 ;  /* 0x4b00000079027820 */ /* 0x040fe20000400000 */
[----:B------:R-:W-:Y:S01]  /*3280*/  FSETP.GEU.AND P3, PT, R121, 1.175494350822287508e-38, PT ;  /* 0x008000007900780b */ /* 0x000fe20003f6e000 */
[----:B------:R-:W-:Y:S01]  /*3290*/  IMAD.MOV.U32 R26, RZ, RZ, 0x3dc6b27f ;  /* 0x3dc6b27fff1a7424 */ /* 0x000fe200078e00ff */
[----:B------:R-:W-:Y:S01]  /*32a0*/  LOP3.LUT R4, R9, 0x78, RZ, 0xc0, !PT ;  /* 0x0000007809047812 */ /* 0x000fe200078ec0ff */
[----:B------:R-:W-:Y:S01]  /*32b0*/  BAR.SYNC.DEFER_BLOCKING 0x0 ;  /* 0x0000000000007b1d */ /* 0x000fe20000010000 */
[----:B------:R-:W-:Y:S01]  /*32c0*/  LOP3.LUT R10, R163, 0x60, RZ, 0xc0, !PT ;  /* 0x00000060a30a7812 */ /* 0x000fe200078ec0ff */
[----:B------:R-:W-:Y:S01]  /*32d0*/  IMAD R162, R162, c[0x0][0x1c8], RZ ;  /* 0x00007200a2a27a24 */ /* 0x000fe200078e02ff */
[----:B------:R-:W-:-:S02]  /*32e0*/  IADD3 R3, R0, -0x3f3504f3, RZ ;  /* 0xc0cafb0d00037810 */ /* 0x000fc40007ffe0ff */
[----:B------:R-:W-:Y:S01]  /*32f0*/  LOP3.LUT R6, R9, 0x38, RZ, 0xc0, !PT ;  /* 0x0000003809067812 */ /* 0x000fe200078ec0ff */
[----:B------:R-:W-:Y:S01]  /*3300*/  IMAD R15, R10, 0x4, R4 ;  /* 0x000000040a0f7824 */ /* 0x000fe200078e0204 */
[----:B------:R-:W-:Y:S01]  /*3310*/  LOP3.LUT R7, R5, 0xc0, RZ, 0xc0, !PT ;  /* 0x000000c005077812 */ /* 0x000fe200078ec0ff */
[----:B------:R-:W-:Y:S01]  /*3320*/  IMAD R10, R160, c[0x0][0x1c4], RZ ;  /* 0x00007100a00a7a24 */ /* 0x000fe200078e02ff */
[----:B------:R-:W-:Y:S01]  /*3330*/  LOP3.LUT R8, R8, 0x4, RZ, 0xc0, !PT ;  /* 0x0000000408087812 */ /* 0x000fe200078ec0ff */
[----:B------:R-:W0:Y:S01]  /*3340*/  S2R R61, SR_TID.X ;  /* 0x00000000003d7919 */ /* 0x000e220000002100 */
[----:B------:R-:W-:Y:S02]  /*3350*/  FSEL R2, R2, R121, !P3 ;  /* 0x0000007902027208 */ /* 0x000fe40005800000 */
[----:B------:R-:W-:Y:S02]  /*3360*/  LOP3.LUT R5, R3, 0xff800000, RZ, 0xc0, !PT ;  /* 0xff80000003057812 */ /* 0x000fe400078ec0ff */
[----:B------:R-:W-:Y:S01]  /*3370*/  IADD3 R3, R8, R6, R7 ;  /* 0x0000000608037210 */ /* 0x000fe20007ffe007 */
[----:B-1----:R-:W-:Y:S01]  /*3380*/  IMAD R6, R59, c[0x0][0x1c0], RZ ;  /* 0x000070003b067a24 */ /* 0x002fe200078e02ff */
[----:B------:R-:W-:Y:S01]  /*3390*/  IADD3 R4, R2, -0x3f3504f3, RZ ;  /* 0xc0cafb0d02047810 */ /* 0x000fe20007ffe0ff */
[----:B------:R1:W-:Y:S01]  /*33a0*/  I2F R7, R5 ;  /* 0x0000000500077306 */ /* 0x0003e20000201400 */
[----:B------:R-:W-:-:S02]  /*33b0*/  LOP3.LUT R14, R163, 0xc, RZ, 0xc0, !PT ;  /* 0x0000000ca30e7812 */ /* 0x000fc400078ec0ff */
[----:B------:R-:W-:Y:S01]  /*33c0*/  LOP3.LUT R11, R4, 0xff800000, RZ, 0xc0, !PT ;  /* 0xff800000040b7812 */ /* 0x000fe200078ec0ff */
[----:B------:R-:W-:Y:S01]  /*33d0*/  IMAD.SHL.U32 R4, R6, 0x2, RZ ;  /* 0x0000000206047824 */ /* 0x000fe200078e00ff */
[----:B------:R-:W-:Y:S01]  /*33e0*/  LOP3.LUT R8, R9, 0x380, RZ, 0xc0, !PT ;  /* 0x0000038009087812 */ /* 0x000fe200078ec0ff */
[----:B------:R-:W-:Y:S01]  /*33f0*/  IMAD R17, R14, 0x8, R165 ;  /* 0x000000080e117824 */ /* 0x000fe200078e02a5 */
[----:B------:R-:W-:Y:S01]  /*3400*/  SHF.L.U32 R13, R10, 0x1, RZ ;  /* 0x000000010a0d7819 */ /* 0x000fe200000006ff */
[----:B------:R-:W2:Y:S01]  /*3410*/  I2F R9, R11 ;  /* 0x0000000b00097306 */ /* 0x000ea20000201400 */
[----:B------:R-:W-:Y:S01]  /*3420*/  FSETP.GT.AND P1, PT, |R121|, 8.50705917302346158658e+37, PT ;  /* 0x7e8000007900780b */ /* 0x000fe20003f24200 */
[----:B------:R-:W-:Y:S01]  /*3430*/  IMAD.U32 R17, R17, 0x20, R8 ;  /* 0x0000002011117824 */ /* 0x000fe200078e0008 */
[----:B------:R-:W-:Y:S01]  /*3440*/  IADD3 R58, P4, P5, R13, c[0x0][0x178], R4 ;  /* 0x00005e000d3a7a10 */ /* 0x000fe20007d9e004 */
[----:B------:R-:W-:Y:S01]  /*3450*/  IMAD.HI R8, R6, 0x2, RZ ;  /* 0x0000000206087827 */ /* 0x000fe200078e02ff */
[----:B------:R-:W-:-:S02]  /*3460*/  FSEL R4, RZ, -23, P2 ;  /* 0xc1b80000ff047808 */ /* 0x000fc40001000000 */
[----:B------:R-:W-:Y:S01]  /*3470*/  FSETP.GT.AND P2, PT, |R130|, 8.50705917302346158658e+37, PT ;  /* 0x7e8000008200780b */ /* 0x000fe20003f44200 */
[----:B------:R-:W-:Y:S01]  /*3480*/  IMAD.HI R13, R10, 0x2, RZ ;  /* 0x000000020a0d7827 */ /* 0x000fe200078e02ff */
[----:B------:R-:W-:Y:S02]  /*3490*/  FSEL R6, RZ, -23, P3 ;  /* 0xc1b80000ff067808 */ /* 0x000fe40001800000 */
[----:B------:R-:W-:Y:S01]  /*34a0*/  FSETP.GEU.AND P3, PT, |R121|, 1.175494350822287508e-38, PT ;  /* 0x008000007900780b */ /* 0x000fe20003f6e200 */
[----:B-1----:R-:W-:Y:S01]  /*34b0*/  IMAD.IADD R5, R0, 0x1, -R5 ;  /* 0x0000000100057824 */ /* 0x002fe200078e0a05 */
[----:B------:R-:W-:Y:S01]  /*34c0*/  IADD3.X R60, R13, c[0x0][0x17c], R8, P4, P5 ;  /* 0x00005f000d3c7a10 */ /* 0x000fe200027ea408 */
[----:B------:R-:W-:Y:S01]  /*34d0*/  @P1 FMUL R121, R121, 0.25 ;  /* 0x3e80000079791820 */ /* 0x000fe20000400000 */
[C---:B------:R-:W-:Y:S01]  /*34e0*/  FSETP.GEU.AND P4, PT, |R130|.reuse, 1.175494350822287508e-38, PT ;  /* 0x008000008200780b */ /* 0x040fe20003f8e200 */
[----:B--2---:R-:W-:Y:S01]  /*34f0*/  FFMA.FTZ R38, R9, 1.1920928955078125e-07, R6 ;  /* 0x3400000009267823 */ /* 0x004fe20000010006 */
[----:B------:R-:W-:Y:S01]  /*3500*/  SHF.R.S32.HI R12, RZ, 0x4, R163 ;  /* 0x00000004ff0c7819 */ /* 0x000fe200000114a3 */
[----:B------:R-:W-:Y:S01]  /*3510*/  FADD R5, R5, -1 ;  /* 0xbf80000005057421 */ /* 0x000fe20000000000 */
[----:B------:R-:W-:Y:S01]  /*3520*/  LOP3.LUT P0, RZ, R163, 0x40, RZ, 0xc0, !PT ;  /* 0x00000040a3ff7812 */ /* 0x000fe2000780c0ff */
[----:B------:R-:W-:Y:S01]  /*3530*/  @P2 FMUL R130, R130, 0.25 ;  /* 0x3e80000082822820 */ /* 0x000fe20000400000 */
[----:B------:R-:W-:Y:S01]  /*3540*/  SGXT R12, R12, 0x1 ;  /* 0x000000010c0c781a */ /* 0x000fe20000000200 */
[----:B------:R-:W-:-:S02]  /*3550*/  @P2 FMUL R40, R40, 0.25 ;  /* 0x3e80000028282820 */ /* 0x000fc40000400000 */
[----:B------:R-:W-:Y:S01]  /*3560*/  @!P3 FMUL R121, R121, 16777216 ;  /* 0x4b8000007979b820 */ /* 0x000fe20000400000 */
[----:B------:R-:W-:Y:S01]  /*3570*/  LOP3.LUT R20, R15, 0x408, R12, 0x78, !PT ;  /* 0x000004080f147812 */ /* 0x000fe200078e780c */
[----:B------:R-:W-:Y:S02]  /*3580*/  @P2 FMUL R44, R44, 0.25 ;  /* 0x3e8000002c2c2820 */ /* 0x000fe40000400000 */
[----:B------:R-:W-:Y:S01]  /*3590*/  @!P4 FMUL R130, R130, 16777216 ;  /* 0x4b8000008282c820 */ /* 0x000fe20000400000 */
[----:B------:R-:W-:Y:S01]  /*35a0*/  MUFU.RCP R6, R121 ;  /* 0x0000007900067308 */ /* 0x000fe20000001000 */
[----:B------:R-:W-:Y:S02]  /*35b0*/  @!P4 FMUL R40, R40, 16777216 ;  /* 0x4b8000002828c820 */ /* 0x000fe40000400000 */
[----:B------:R-:W-:Y:S02]  /*35c0*/  @!P4 FMUL R44, R44, 16777216 ;  /* 0x4b8000002c2cc820 */ /* 0x000fe40000400000 */
[----:B------:R-:W-:-:S02]  /*35d0*/  @P1 FMUL R43, R43, 0.25 ;  /* 0x3e8000002b2b1820 */ /* 0x000fc40000400000 */
[----:B------:R-:W-:Y:S01]  /*35e0*/  @P1 FMUL R42, R42, 0.25 ;  /* 0x3e8000002a2a1820 */ /* 0x000fe20000400000 */
[----:B------:R-:W1:Y:S01]  /*35f0*/  MUFU.RCP R9, R130 ;  /* 0x0000008200097308 */ /* 0x000e620000001000 */
[----:B------:R-:W-:Y:S02]  /*3600*/  @P1 FMUL R47, R47, 0.25 ;  /* 0x3e8000002f2f1820 */ /* 0x000fe40000400000 */
[----:B------:R-:W-:Y:S02]  /*3610*/  @P1 FMUL R46, R46, 0.25 ;  /* 0x3e8000002e2e1820 */ /* 0x000fe40000400000 */
[----:B------:R-:W-:Y:S02]  /*3620*/  @P1 FMUL R51, R51, 0.25 ;  /* 0x3e80000033331820 */ /* 0x000fe40000400000 */
[----:B------:R-:W-:Y:S02]  /*3630*/  @P1 FMUL R50, R50, 0.25 ;  /* 0x3e80000032321820 */ /* 0x000fe40000400000 */
[----:B------:R-:W-:-:S02]  /*3640*/  @P1 FMUL R55, R55, 0.25 ;  /* 0x3e80000037371820 */ /* 0x000fc40000400000 */
[----:B------:R-:W-:Y:S01]  /*3650*/  @P1 FMUL R54, R54, 0.25 ;  /* 0x3e80000036361820 */ /* 0x000fe20000400000 */
[----:B------:R-:W-:Y:S01]  /*3660*/  ISETP.GE.U32.AND P1, PT, R2, 0x7f800000, PT ;  /* 0x7f8000000200780c */ /* 0x000fe20003f26070 */
[----:B------:R-:W-:Y:S02]  /*3670*/  @P2 FMUL R41, R41, 0.25 ;  /* 0x3e80000029292820 */ /* 0x000fe40000400000 */
[----:B------:R-:W-:Y:S02]  /*3680*/  @P2 FMUL R45, R45, 0.25 ;  /* 0x3e8000002d2d2820 */ /* 0x000fe40000400000 */
[----:B------:R-:W-:Y:S02]  /*3690*/  FFMA.FTZ R36, R7, 1.1920928955078125e-07, R4 ;  /* 0x3400000007247823 */ /* 0x000fe40000010004 */
[C---:B-1----:R-:W-:Y:S02]  /*36a0*/  FMUL R10, R9.reuse, R40 ;  /* 0x00000028090a7220 */ /* 0x042fe40000400000 */
[----:B------:R-:W-:-:S02]  /*36b0*/  FMUL R15, R9, R44 ;  /* 0x0000002c090f7220 */ /* 0x000fc40000400000 */
[----:B------:R-:W-:Y:S02]  /*36c0*/  FFMA.FTZ R4, R5, R26, -0.16845393180847167969 ;  /* 0xbe2c7f3005047423 */ /* 0x000fe4000001001a */
[----:B------:R-:W-:Y:S01]  /*36d0*/  @P2 FMUL R48, R48, 0.25 ;  /* 0x3e80000030302820 */ /* 0x000fe20000400000 */
[----:B------:R-:W-:Y:S01]  /*36e0*/  F2FP.BF16.PACK_AB R23, R10, R15 ;  /* 0x0000000f0a17723e */ /* 0x000fe200000010ff */
[----:B------:R-:W-:Y:S02]  /*36f0*/  @P2 FMUL R52, R52, 0.25 ;  /* 0x3e80000034342820 */ /* 0x000fe40000400000 */
[----:B------:R-:W-:Y:S02]  /*3700*/  @!P3 FMUL R43, R43, 16777216 ;  /* 0x4b8000002b2bb820 */ /* 0x000fe40000400000 */
[----:B------:R-:W-:Y:S02]  /*3710*/  @!P3 FMUL R42, R42, 16777216 ;  /* 0x4b8000002a2ab820 */ /* 0x000fe40000400000 */
[----:B------:R-:W-:-:S02]  /*3720*/  @!P3 FMUL R47, R47, 16777216 ;  /* 0x4b8000002f2fb820 */ /* 0x000fc40000400000 */
[----:B------:R-:W-:Y:S02]  /*3730*/  @!P3 FMUL R46, R46, 16777216 ;  /* 0x4b8000002e2eb820 */ /* 0x000fe40000400000 */
[----:B------:R-:W-:Y:S02]  /*3740*/  @!P3 FMUL R51, R51, 16777216 ;  /* 0x4b8000003333b820 */ /* 0x000fe40000400000 */
[----:B------:R-:W-:Y:S02]  /*3750*/  @!P3 FMUL R50, R50, 16777216 ;  /* 0x4b8000003232b820 */ /* 0x000fe40000400000 */
[----:B------:R-:W-:Y:S02]  /*3760*/  @!P3 FMUL R55, R55, 16777216 ;  /* 0x4b8000003737b820 */ /* 0x000fe40000400000 */
[----:B------:R-:W-:Y:S02]  /*3770*/  @!P3 FMUL R54, R54, 16777216 ;  /* 0x4b8000003636b820 */ /* 0x000fe40000400000 */
[----:B------:R-:W-:-:S02]  /*3780*/  @P2 FMUL R49, R49, 0.25 ;  /* 0x3e80000031312820 */ /* 0x000fc40000400000 */
[----:B------:R-:W-:Y:S01]  /*3790*/  @P2 FMUL R53, R53, 0.25 ;  /* 0x3e80000035352820 */ /* 0x000fe20000400000 */
[----:B------:R-:W-:Y:S01]  /*37a0*/  ISETP.GE.U32.AND P2, PT, R0, 0x7f800000, PT ;  /* 0x7f8000000000780c */ /* 0x000fe20003f46070 */
[----:B------:R-:W-:Y:S02]  /*37b0*/  @!P4 FMUL R41, R41, 16777216 ;  /* 0x4b8000002929c820 */ /* 0x000fe40000400000 */
[----:B------:R-:W-:Y:S02]  /*37c0*/  @!P4 FMUL R45, R45, 16777216 ;  /* 0x4b8000002d2dc820 */ /* 0x000fe40000400000 */
[----:B------:R-:W-:Y:S02]  /*37d0*/  IMAD R28, R14, 0x2, R17 ;  /* 0x000000020e1c7824 */ /* 0x000fe400078e0211 */
[----:B------:R-:W-:Y:S02]  /*37e0*/  FFMA.FTZ R4, R5, R4, 0.1716887056827545166 ;  /* 0x3e2fcf2a05047423 */ /* 0x000fe40000010004 */
[----:B------:R-:W-:Y:S01]  /*37f0*/  @!P4 FMUL R48, R48, 16777216 ;  /* 0x4b8000003030c820 */ /* 0x000fe20000400000 */
[----:B------:R-:W-:Y:S01]  /*3800*/  LOP3.LUT R30, R28, 0x8, RZ, 0x3c, !PT ;  /* 0x000000081c1e7812 */ /* 0x000fe200078e3cff */
[----:B------:R-:W-:Y:S01]  /*3810*/  @!P4 FMUL R52, R52, 16777216 ;  /* 0x4b8000003434c820 */ /* 0x000fe20000400000 */
[----:B------:R-:W-:Y:S01]  /*3820*/  LOP3.LUT R32, R28, 0x10, RZ, 0x3c, !PT ;  /* 0x000000101c207812 */ /* 0x000fe200078e3cff */
[----:B------:R-:W-:Y:S01]  /*3830*/  FMUL R7, R6, R43 ;  /* 0x0000002b06077220 */ /* 0x000fe20000400000 */
[----:B------:R-:W-:Y:S01]  /*3840*/  LOP3.LUT R34, R28, 0x18, RZ, 0x3c, !PT ;  /* 0x000000181c227812 */ /* 0x000fe200078e3cff */
[----:B------:R-:W-:-:S02]  /*3850*/  FMUL R8, R6, R42 ;  /* 0x0000002a06087220 */ /* 0x000fc40000400000 */
[C---:B------:R-:W-:Y:S02]  /*3860*/  FMUL R12, R6.reuse, R47 ;  /* 0x0000002f060c7220 */ /* 0x040fe40000400000 */
[C---:B------:R-:W-:Y:S02]  /*3870*/  FMUL R13, R6.reuse, R46 ;  /* 0x0000002e060d7220 */ /* 0x040fe40000400000 */
[C---:B------:R-:W-:Y:S02]  /*3880*/  FMUL R14, R6.reuse, R51 ;  /* 0x00000033060e7220 */ /* 0x040fe40000400000 */
[C---:B------:R-:W-:Y:S02]  /*3890*/  FMUL R16, R6.reuse, R50 ;  /* 0x0000003206107220 */ /* 0x040fe40000400000 */
[C---:B------:R-:W-:Y:S02]  /*38a0*/  FMUL R19, R6.reuse, R55 ;  /* 0x0000003706137220 */ /* 0x040fe40000400000 */
[----:B------:R-:W-:-:S02]  /*38b0*/  FMUL R21, R6, R54 ;  /* 0x0000003606157220 */ /* 0x000fc40000400000 */
[----:B------:R-:W-:Y:S01]  /*38c0*/  @!P4 FMUL R49, R49, 16777216 ;  /* 0x4b8000003131c820 */ /* 0x000fe20000400000 */
[----:B------:R-:W-:Y:S01]  /*38d0*/  F2FP.BF16.PACK_AB R14, R14, R19 ;  /* 0x000000130e0e723e */ /* 0x000fe200000010ff */
[----:B------:R-:W-:Y:S01]  /*38e0*/  @!P4 FMUL R53, R53, 16777216 ;  /* 0x4b8000003535c820 */ /* 0x000fe20000400000 */
[----:B------:R-:W-:Y:S01]  /*38f0*/  F2FP.BF16.PACK_AB R16, R16, R21 ;  /* 0x000000151010723e */ /* 0x000fe200000010ff */
[C---:B------:R-:W-:Y:S02]  /*3900*/  FMUL R6, R9.reuse, R41 ;  /* 0x0000002909067220 */ /* 0x040fe40000400000 */
[----:B------:R-:W-:Y:S02]  /*3910*/  FMUL R15, R9, R45 ;  /* 0x0000002d090f7220 */ /* 0x000fe40000400000 */
[----:B------:R-:W-:Y:S02]  /*3920*/  FFMA.FTZ R4, R5, R4, -0.17900948226451873779 ;  /* 0xbe374e4305047423 */ /* 0x000fe40000010004 */
[C---:B------:R-:W-:Y:S01]  /*3930*/  FMUL R17, R9.reuse, R48 ;  /* 0x0000003009117220 */ /* 0x040fe20000400000 */
[----:B------:R-:W-:Y:S01]  /*3940*/  F2FP.BF16.PACK_AB R25, R6, R15 ;  /* 0x0000000f0619723e */ /* 0x000fe200000010ff */
[----:B------:R-:W-:Y:S01]  /*3950*/  FMUL R18, R9, R52 ;  /* 0x0000003409127220 */ /* 0x000fe20000400000 */
[----:B------:R-:W-:Y:S01]  /*3960*/  F2FP.BF16.PACK_AB R15, R7, R12 ;  /* 0x0000000c070f723e */ /* 0x000fe200000010ff */
[----:B------:R-:W-:-:S02]  /*3970*/  FMUL R10, R9, R49 ;  /* 0x00000031090a7220 */ /* 0x000fc40000400000 */
[----:B------:R-:W-:Y:S01]  /*3980*/  IMAD.MOV.U32 R40, RZ, RZ, c[0x0][0x1c8] ;  /* 0x00007200ff287624 */ /* 0x000fe200078e00ff */
[----:B------:R-:W-:Y:S01]  /*3990*/  F2FP.BF16.PACK_AB R22, R17, R18 ;  /* 0x000000121116723e */ /* 0x000fe200000010ff */
[----:B------:R-:W-:Y:S01]  /*39a0*/  FMUL R9, R9, R53 ;  /* 0x0000003509097220 */ /* 0x000fe20000400000 */
[----:B------:R-:W-:Y:S01]  /*39b0*/  F2FP.BF16.PACK_AB R17, R8, R13 ;  /* 0x0000000d0811723e */ /* 0x000fe200000010ff */
[C---:B------:R-:W-:Y:S02]  /*39c0*/  FFMA.FTZ R4, R5.reuse, R4, 0.20512372255325317383 ;  /* 0x3e520bf405047423 */ /* 0x040fe40000010004 */
[----:B------:R-:W-:Y:S01]  /*39d0*/  IMAD R7, R40, 0x2, R162 ;  /* 0x0000000228077824 */ /* 0x000fe200078e02a2 */
[----:B------:R-:W-:Y:S01]  /*39e0*/  F2FP.BF16.PACK_AB R24, R10, R9 ;  /* 0x000000090a18723e */ /* 0x000fe200000010ff */
[C---:B------:R-:W-:Y:S01]  /*39f0*/  FFMA.FTZ R4, R5.reuse, R4, -0.24046532809734344482 ;  /* 0xbe763c8b05047423 */ /* 0x040fe20000010004 */
[----:B------:R-:W-:Y:S01]  /*3a00*/  LOP3.LUT R10, R20, 0x10, RZ, 0x3c, !PT ;  /* 0x00000010140a7812 */ /* 0x000fe200078e3cff */
[----:B------:R-:W-:Y:S01]  /*3a10*/  STS.64 [R20], R22 ;  /* 0x0000001614007388 */ /* 0x000fe20000000a00 */
[----:B------:R-:W-:Y:S01]  /*3a20*/  LEA R9, R40, R7, 0x1 ;  /* 0x0000000728097211 */ /* 0x000fe200078e08ff */
[----:B------:R-:W-:Y:S01]  /*3a30*/  FFMA.FTZ R4, R5, R4, 0.28857114911079406738 ;  /* 0x3e93bf9905047423 */ /* 0x000fe20000010004 */
[-C--:B------:R-:W-:Y:S01]  /*3a40*/  LEA R6, P4, R7, R58.reuse, 0x1 ;  /* 0x0000003a07067211 */ /* 0x080fe200078808ff */
[----:B------:R1:W-:Y:S01]  /*3a50*/  STS.64 [R20+0x200], R24 ;  /* 0x0002001814007388 */ /* 0x0003e20000000a00 */
[----:B------:R-:W-:Y:S01]  /*3a60*/  IMAD.IADD R13, R2, 0x1, -R11 ;  /* 0x00000001020d7824 */ /* 0x000fe200078e0a0b */
[----:B------:R-:W-:Y:S01]  /*3a70*/  LEA R8, P5, R9, R58, 0x1 ;  /* 0x0000003a09087211 */ /* 0x000fe200078a08ff */
[----:B------:R-:W-:Y:S01]  /*3a80*/  IMAD R12, R40, 0x2, R9 ;  /* 0x00000002280c7824 */ /* 0x000fe200078e0209 */
[----:B------:R-:W-:Y:S01]  /*3a90*/  STS.64 [R10+0x800], R16 ;  /* 0x000800100a007388 */ /* 0x000fe20000000a00 */
[----:B------:R-:W-:Y:S01]  /*3aa0*/  FFMA.FTZ R4, R5, R4, -0.36067417263984680176 ;  /* 0xbeb8aa4905047423 */ /* 0x000fe20000010004 */
[----:B------:R-:W-:Y:S01]  /*3ab0*/  LEA.HI.X.SX32 R7, R7, R60, 0x1, P4 ;  /* 0x0000003c07077211 */ /* 0x000fe200020f0eff */
[----:B------:R-:W-:Y:S01]  /*3ac0*/  FADD R39, R13, -1 ;  /* 0xbf8000000d277421 */ /* 0x000fe20000000000 */
[----:B------:R2:W-:Y:S01]  /*3ad0*/  STS.64 [R10+0xa00], R14 ;  /* 0x000a000e0a007388 */ /* 0x0005e20000000a00 */
[----:B------:R-:W-:Y:S01]  /*3ae0*/  FFMA.FTZ R4, R5, R4, 0.48089820146560668945 ;  /* 0x3ef6384a05047423 */ /* 0x000fe20000010004 */
[----:B------:R-:W-:Y:S01]  /*3af0*/  LEA.HI.X.SX32 R9, R9, R60, 0x1, P5 ;  /* 0x0000003c09097211 */ /* 0x000fe200028f0eff */
[----:B------:R-:W-:Y:S01]  /*3b00*/  FFMA.FTZ R18, R39, R26, -0.16845393180847167969 ;  /* 0xbe2c7f3027127423 */ /* 0x000fe2000001001a */
[----:B------:R-:W-:Y:S01]  /*3b10*/  BAR.SYNC.DEFER_BLOCKING 0x0 ;  /* 0x0000000000007b1d */ /* 0x000fe20000010000 */
[----:B------:R-:W-:-:S02]  /*3b20*/  FFMA.FTZ R4, R5, R4, -0.72134751081466674805 ;  /* 0xbf38aa3b05047423 */ /* 0x000fc40000010004 */
[----:B-1----:R-:W-:Y:S02]  /*3b30*/  FFMA.FTZ R20, R39, R18, 0.1716887056827545166 ;  /* 0x3e2fcf2a27147423 */ /* 0x002fe40000010012 */
[----:B------:R-:W-:Y:S02]  /*3b40*/  FMUL R4, R5, R4 ;  /* 0x0000000405047220 */ /* 0x000fe40000400000 */
[----:B------:R-:W-:Y:S02]  /*3b50*/  FFMA.FTZ R22, R39, R20, -0.17900948226451873779 ;  /* 0xbe374e4327167423 */ /* 0x000fe40000010014 */
[C---:B--2---:R-:W-:Y:S02]  /*3b60*/  IMAD R15, R40.reuse, 0x2, R12 ;  /* 0x00000002280f7824 */ /* 0x044fe400078e020c */
[----:B------:R-:W-:Y:S02]  /*3b70*/  FMUL R4, R5, R4 ;  /* 0x0000000405047220 */ /* 0x000fe40000400000 */
[----:B------:R-:W-:-:S02]  /*3b80*/  IMAD R16, R40, 0x2, R15 ;  /* 0x0000000228107824 */ /* 0x000fc400078e020f */
[----:B------:R-:W-:Y:S01]  /*3b90*/  FFMA.FTZ R37, R5, 1.4426950216293334961, R4 ;  /* 0x3fb8aa3b05257823 */ /* 0x000fe20000010004 */
[-C--:B------:R-:W-:Y:S01]  /*3ba0*/  LEA R4, P3, R162, R58.reuse, 0x1 ;  /* 0x0000003aa2047211 */ /* 0x080fe200078608ff */
[----:B------:R-:W-:Y:S01]  /*3bb0*/  IMAD R17, R40, 0x2, R16 ;  /* 0x0000000228117824 */ /* 0x000fe200078e0210 */
[----:B------:R-:W-:Y:S01]  /*3bc0*/  LEA R14, P4, R16, R58, 0x1 ;  /* 0x0000003a100e7211 */ /* 0x000fe200078808ff */
[C---:B------:R-:W-:Y:S01]  /*3bd0*/  FFMA.FTZ R22, R39.reuse, R22, 0.20512372255325317383 ;  /* 0x3e520bf427167423 */ /* 0x040fe20000010016 */
[----:B------:R-:W-:Y:S01]  /*3be0*/  LEA.HI.X.SX32 R5, R162, R60, 0x1, P3 ;  /* 0x0000003ca2057211 */ /* 0x000fe200018f0eff */
[----:B------:R-:W-:Y:S01]  /*3bf0*/  IMAD R19, R40, 0x2, R17 ;  /* 0x0000000228137824 */ /* 0x000fe200078e0211 */
[----:B------:R-:W-:Y:S01]  /*3c00*/  LEA R10, P3, R12, R58, 0x1 ;  /* 0x0000003a0c0a7211 */ /* 0x000fe200078608ff */
[C---:B------:R-:W-:Y:S01]  /*3c10*/  FFMA.FTZ R24, R39.reuse, R22, -0.24046532809734344482 ;  /* 0xbe763c8b27187423 */ /* 0x040fe20000010016 */
[----:B------:R-:W1:Y:S01]  /*3c20*/  LDS.64 R42, [R28] ;  /* 0x000000001c2a7984 */ /* 0x000e620000000a00 */
[----:B------:R-:W-:Y:S01]  /*3c30*/  @P2 IMAD.MOV.U32 R41, RZ, RZ, 0x7f800000 ;  /* 0x7f800000ff292424 */ /* 0x000fe200078e00ff */
[----:B------:R-:W-:Y:S01]  /*3c40*/  LEA R21, R40, R19, 0x1 ;  /* 0x0000001328157211 */ /* 0x000fe200078e08ff */
[----:B------:R-:W-:Y:S01]  /*3c50*/  FFMA.FTZ R26, R39, R24, 0.28857114911079406738 ;  /* 0x3e93bf99271a7423 */ /* 0x000fe20000010018 */
[----:B------:R2:W3:Y:S01]  /*3c60*/  LDS.64 R44, [R30] ;  /* 0x000000001e2c7984 */ /* 0x0004e20000000a00 */
[----:B------:R-:W-:Y:S01]  /*3c70*/  LEA.HI.X.SX32 R11, R12, R60, 0x1, P3 ;  /* 0x0000003c0c0b7211 */ /* 0x000fe200018f0eff */
[----:B------:R-:W-:Y:S01]  /*3c80*/  FADD R36, R36, R37 ;  /* 0x0000002524247221 */ /* 0x000fe20000000000 */
[----:B------:R-:W-:Y:S01]  /*3c90*/  LEA R12, P3, R15, R58, 0x1 ;  /* 0x0000003a0f0c7211 */ /* 0x000fe200078608ff */
[C---:B------:R-:W-:Y:S01]  /*3ca0*/  IMAD R23, R40.reuse, 0x2, R21 ;  /* 0x0000000228177824 */ /* 0x040fe200078e0215 */
[----:B------:R-:W4:Y:S01]  /*3cb0*/  LDS.64 R46, [R32] ;  /* 0x00000000202e7984 */ /* 0x000f220000000a00 */
[----:B------:R-:W-:Y:S01]  /*3cc0*/  FFMA.FTZ R26, R39, R26, -0.36067417263984680176 ;  /* 0xbeb8aa49271a7423 */ /* 0x000fe2000001001a */
[-C--:B------:R-:W-:Y:S01]  /*3cd0*/  LEA.HI.X.SX32 R13, R15, R60.reuse, 0x1, P3 ;  /* 0x0000003c0f0d7211 */ /* 0x080fe200018f0eff */
[----:B------:R-:W-:Y:S01]  /*3ce0*/  IMAD R25, R40, 0x2, R23 ;  /* 0x0000000228197824 */ /* 0x000fe200078e0217 */
[----:B------:R-:W5:Y:S01]  /*3cf0*/  LDS.64 R48, [R34] ;  /* 0x0000000022307984 */ /* 0x000f620000000a00 */
[----:B------:R-:W-:Y:S01]  /*3d00*/  LEA.HI.X.SX32 R15, R16, R60, 0x1, P4 ;  /* 0x0000003c100f7211 */ /* 0x000fe200020f0eff */
[----:B--2---:R-:W-:Y:S01]  /*3d10*/  FFMA.FTZ R30, R39, R26, 0.48089820146560668945 ;  /* 0x3ef6384a271e7423 */ /* 0x004fe2000001001a */
[-C--:B------:R-:W-:Y:S01]  /*3d20*/  LEA R16, P3, R17, R58.reuse, 0x1 ;  /* 0x0000003a11107211 */ /* 0x080fe200078608ff */
[C---:B------:R-:W-:Y:S01]  /*3d30*/  IMAD R27, R40.reuse, 0x2, R25 ;  /* 0x00000002281b7824 */ /* 0x040fe200078e0219 */
[----:B------:R-:W-:Y:S01]  /*3d40*/  LEA R18, P4, R19, R58, 0x1 ;  /* 0x0000003a13127211 */ /* 0x000fe200078808ff */
[----:B------:R-:W-:Y:S01]  /*3d50*/  FFMA.FTZ R30, R39, R30, -0.72134751081466674805 ;  /* 0xbf38aa3b271e7423 */ /* 0x000fe2000001001e */
[----:B------:R-:W-:Y:S01]  /*3d60*/  LEA.HI.X.SX32 R17, R17, R60, 0x1, P3 ;  /* 0x0000003c11117211 */ /* 0x000fe200018f0eff */
[C---:B------:R-:W-:Y:S01]  /*3d70*/  IMAD R29, R40.reuse, 0x2, R27 ;  /* 0x00000002281d7824 */ /* 0x040fe200078e021b */
[----:B------:R-:W-:Y:S01]  /*3d80*/  LEA R20, P3, R21, R58, 0x1 ;  /* 0x0000003a15147211 */ /* 0x000fe200078608ff */
[----:B------:R-:W-:Y:S01]  /*3d90*/  @P1 IMAD.MOV.U32 R37, RZ, RZ, 0x7f800000 ;  /* 0x7f800000ff251424 */ /* 0x000fe200078e00ff */
[-C--:B------:R-:W-:Y:S01]  /*3da0*/  LEA.HI.X.SX32 R19, R19, R60.reuse, 0x1, P4 ;  /* 0x0000003c13137211 */ /* 0x080fe200020f0eff */
[----:B------:R-:W-:Y:S01]  /*3db0*/  IMAD R31, R40, 0x2, R29 ;  /* 0x00000002281f7824 */ /* 0x000fe200078e021d */
[----:B------:R-:W-:Y:S01]  /*3dc0*/  LEA.HI.X.SX32 R21, R21, R60, 0x1, P3 ;  /* 0x0000003c15157211 */ /* 0x000fe200018f0eff */
[----:B------:R-:W-:Y:S01]  /*3dd0*/  @P2 FFMA.FTZ R36, R0, R41, +INF ;  /* 0x7f80000000242423 */ /* 0x000fe20000010029 */
[-C--:B------:R-:W-:Y:S01]  /*3de0*/  LEA R22, P3, R23, R58.reuse, 0x1 ;  /* 0x0000003a17167211 */ /* 0x080fe200078608ff */
[----:B------:R-:W-:Y:S01]  /*3df0*/  IMAD R33, R40, 0x2, R31 ;  /* 0x0000000228217824 */ /* 0x000fe200078e021f */
[----:B------:R-:W-:Y:S01]  /*3e00*/  LEA R24, P4, R25, R58, 0x1 ;  /* 0x0000003a19187211 */ /* 0x000fe200078808ff */
[----:B0-----:R-:W-:Y:S01]  /*3e10*/  IMAD.SHL.U32 R61, R61, 0x2, RZ ;  /* 0x000000023d3d7824 */ /* 0x001fe200078e00ff */
[----:B------:R-:W-:-:S02]  /*3e20*/  LEA.HI.X.SX32 R23, R23, R60, 0x1, P3 ;  /* 0x0000003c17177211 */ /* 0x000fc400018f0eff */
[----:B------:R-:W-:Y:S01]  /*3e30*/  LEA R35, R40, R33, 0x1 ;  /* 0x0000002128237211 */ /* 0x000fe200078e08ff */
[----:B------:R-:W-:Y:S01]  /*3e40*/  FMUL R40, R39, R30 ;  /* 0x0000001e27287220 */ /* 0x000fe20000400000 */
[----:B------:R-:W-:Y:S02]  /*3e50*/  LEA R26, P3, R27, R58, 0x1 ;  /* 0x0000003a1b1a7211 */ /* 0x000fe400078608ff */
[----:B------:R-:W-:Y:S01]  /*3e60*/  LEA.HI.X.SX32 R25, R25, R60, 0x1, P4 ;  /* 0x0000003c19197211 */ /* 0x000fe200020f0eff */
[----:B------:R-:W-:Y:S01]  /*3e70*/  FMUL R40, R39, R40 ;  /* 0x0000002827287220 */ /* 0x000fe20000400000 */
[----:B------:R-:W-:Y:S01]  /*3e80*/  LEA.HI.X.SX32 R27, R27, R60, 0x1, P3 ;  /* 0x0000003c1b1b7211 */ /* 0x000fe200018f0eff */
[----:B-1----:R-:W-:Y:S01]  /*3e90*/  STG.E.U16 [R4.64], R42 ;  /* 0x0000002a04007986 */ /* 0x002fe2000c101506 */
[-C--:B------:R-:W-:Y:S01]  /*3ea0*/  LEA R30, P3, R31, R58.reuse, 0x1 ;  /* 0x0000003a1f1e7211 */ /* 0x080fe200078608ff */
[----:B------:R-:W-:Y:S01]  /*3eb0*/  FFMA.FTZ R39, R39, 1.4426950216293334961, R40 ;  /* 0x3fb8aa3b27277823 */ /* 0x000fe20000010028 */
[----:B------:R-:W-:Y:S01]  /*3ec0*/  LEA R28, P4, R29, R58, 0x1 ;  /* 0x0000003a1d1c7211 */ /* 0x000fe200078808ff */
[----:B---3--:R0:W-:Y:S01]  /*3ed0*/  STG.E.U16 [R6.64], R44 ;  /* 0x0000002c06007986 */ /* 0x0081e2000c101506 */
[----:B------:R-:W-:Y:S01]  /*3ee0*/  LEA.HI.X.SX32 R31, R31, R60, 0x1, P3 ;  /* 0x0000003c1f1f7211 */ /* 0x000fe200018f0eff */
[----:B------:R-:W-:Y:S01]  /*3ef0*/  FADD R38, R38, R39 ;  /* 0x0000002726267221 */ /* 0x000fe20000000000 */
[----:B------:R-:W-:Y:S01]  /*3f00*/  FSETP.NEU.AND P3, PT, R0, RZ, PT ;  /* 0x000000ff0000720b */ /* 0x000fe20003f6d000 */
[----:B------:R-:W-:Y:S01]  /*3f10*/  @P1 FFMA.FTZ R38, R2, R37, +INF ;  /* 0x7f80000002261423 */ /* 0x000fe20000010025 */
[----:B------:R-:W-:Y:S01]  /*3f20*/  PRMT R0, R42, 0x7632, R0 ;  /* 0x000076322a007816 */ /* 0x000fe20000000000 */
[----:B----4-:R1:W-:Y:S01]  /*3f30*/  STG.E.U16 [R8.64], R46 ;  /* 0x0000002e08007986 */ /* 0x0103e2000c101506 */
[----:B------:R-:W-:-:S02]  /*3f40*/  FSETP.NEU.AND P2, PT, R2, RZ, PT ;  /* 0x000000ff0200720b */ /* 0x000fc40003f4d000 */
[----:B------:R-:W-:Y:S01]  /*3f50*/  PRMT R2, R46, 0x7632, R2 ;  /* 0x000076322e027816 */ /* 0x000fe20000000002 */
[----:B-----5:R-:W-:Y:S01]  /*3f60*/  STG.E.U16 [R10.64], R48 ;  /* 0x000000300a007986 */ /* 0x020fe2000c101506 */
[----:B------:R-:W-:Y:S02]  /*3f70*/  LEA.HI.X.SX32 R29, R29, R60, 0x1, P4 ;  /* 0x0000003c1d1d7211 */ /* 0x000fe400020f0eff */
[----:B0-----:R-:W-:Y:S01]  /*3f80*/  PRMT R7, R44, 0x7632, R7 ;  /* 0x000076322c077816 */ /* 0x001fe20000000007 */
[----:B------:R-:W-:Y:S01]  /*3f90*/  STG.E.U16 [R12.64], R0 ;  /* 0x000000000c007986 */ /* 0x000fe2000c101506 */
[-C--:B------:R-:W-:Y:S02]  /*3fa0*/  LEA R32, P4, R33, R58.reuse, 0x1 ;  /* 0x0000003a21207211 */ /* 0x080fe400078808ff */
[----:B------:R-:W-:Y:S01]  /*3fb0*/  LEA R34, P5, R35, R58, 0x1 ;  /* 0x0000003a23227211 */ /* 0x000fe200078a08ff */
[----:B------:R0:W-:Y:S01]  /*3fc0*/  STG.E.U16 [R14.64], R7 ;  /* 0x000000070e007986 */ /* 0x0001e2000c101506 */
[----:B-1----:R-:W-:-:S02]  /*3fd0*/  PRMT R9, R48, 0x7632, R9 ;  /* 0x0000763230097816 */ /* 0x002fc40000000009 */
[----:B------:R-:W-:Y:S01]  /*3fe0*/  PRMT R6, R43, 0x7632, R6 ;  /* 0x000076322b067816 */ /* 0x000fe20000000006 */
[----:B------:R1:W-:Y:S01]  /*3ff0*/  STG.E.U16 [R16.64], R2 ;  /* 0x0000000210007986 */ /* 0x0003e2000c101506 */
[-C--:B------:R-:W-:Y:S02]  /*4000*/  LEA.HI.X.SX32 R33, R33, R60.reuse, 0x1, P4 ;  /* 0x0000003c21217211 */ /* 0x080fe400020f0eff */
[----:B------:R-:W-:Y:S01]  /*4010*/  PRMT R8, R47, 0x7632, R8 ;  /* 0x000076322f087816 */ /* 0x000fe20000000008 */
[----:B------:R2:W-:Y:S01]  /*4020*/  STG.E.U16 [R18.64], R9 ;  /* 0x0000000912007986 */ /* 0x0005e2000c101506 */
[----:B------:R-:W-:Y:S02]  /*4030*/  LEA.HI.X.SX32 R35, R35, R60, 0x1, P5 ;  /* 0x0000003c23237211 */ /* 0x000fe400028f0eff */
[----:B------:R-:W-:Y:S01]  /*4040*/  FSEL R36, R36, -INF , P3 ;  /* 0xff80000024247808 */ /* 0x000fe20001800000 */
[----:B------:R2:W-:Y:S01]  /*4050*/  STG.E.U16 [R20.64], R43 ;  /* 0x0000002b14007986 */ /* 0x0005e2000c101506 */
[----:B0-----:R-:W-:-:S02]  /*4060*/  PRMT R15, R45, 0x7632, R15 ;  /* 0x000076322d0f7816 */ /* 0x001fc4000000000f */
[----:B------:R-:W-:Y:S01]  /*4070*/  FSEL R5, R38, -INF , P2 ;  /* 0xff80000026057808 */ /* 0x000fe20001000000 */
[----:B------:R2:W-:Y:S01]  /*4080*/  STG.E.U16 [R22.64], R45 ;  /* 0x0000002d16007986 */ /* 0x0005e2000c101506 */
[----:B-1----:R-:W-:Y:S01]  /*4090*/  PRMT R17, R49, 0x7632, R17 ;  /* 0x0000763231117816 */ /* 0x002fe20000000011 */
[----:B------:R-:W-:Y:S01]  /*40a0*/  FFMA R4, R36, 0.69314718246459960938, R57 ;  /* 0x3f31721824047823 */ /* 0x000fe20000000039 */
[----:B------:R-:W-:Y:S01]  /*40b0*/  LOP3.LUT R0, R61, 0xf8, RZ, 0xc0, !PT ;  /* 0x000000f83d007812 */ /* 0x000fe200078ec0ff */
[----:B------:R2:W-:Y:S01]  /*40c0*/  STG.E.U16 [R24.64], R47 ;  /* 0x0000002f18007986 */ /* 0x0005e2000c101506 */
[----:B------:R-:W-:-:S03]  /*40d0*/  FFMA R5, R5, 0.69314718246459960938, R56 ;  /* 0x3f31721805057823 */ /* 0x000fc60000000038 */
[----:B------:R2:W-:Y:S04]  /*40e0*/  STG.E.U16 [R26.64], R49 ;  /* 0x000000311a007986 */ /* 0x0005e8000c101506 */
[----:B------:R2:W-:Y:S04]  /*40f0*/  STG.E.U16 [R28.64], R6 ;  /* 0x000000061c007986 */ /* 0x0005e8000c101506 */
[----:B------:R2:W-:Y:S04]  /*4100*/  STG.E.U16 [R30.64], R15 ;  /* 0x0000000f1e007986 */ /* 0x0005e8000c101506 */
[----:B------:R2:W-:Y:S04]  /*4110*/  STG.E.U16 [R32.64], R8 ;  /* 0x0000000820007986 */ /* 0x0005e8000c101506 */
[----:B------:R2:W-:Y:S04]  /*4120*/  STG.E.U16 [R34.64], R17 ;  /* 0x0000001122007986 */ /* 0x0005e8000c101506 */
[----:B------:R-:W-:Y:S06]  /*4130*/  BAR.SYNC.DEFER_BLOCKING 0x0 ;  /* 0x0000000000007b1d */ /* 0x000fec0000010000 */
[----:B------:R2:W-:Y:S04]  /*4140*/  STS.64 [R0], R4 ;  /* 0x0000000400007388 */ /* 0x0005e80000000a00 */
[----:B------:R-:W-:Y:S06]  /*4150*/  BAR.SYNC.DEFER_BLOCKING 0x0 ;  /* 0x0000000000007b1d */ /* 0x000fec0000010000 */
[----:B------:R-:W-:Y:S05]  /*4160*/  @P0 EXIT ;  /* 0x000000000000094d */ /* 0x000fea0003800000 */
[----:B--2---:R-:W0:Y:S01]  /*4170*/  LDS R3, [R3] ;  /* 0x0000000003037984 */ /* 0x004e220000000800 */
[----:B------:R-:W-:-:S02]  /*4180*/  IMAD R0, R59, c[0x0][0x1cc], RZ ;  /* 0x000073003b007a24 */ /* 0x000fc400078e02ff */
[----:B------:R-:W-:Y:S02]  /*4190*/  IMAD.SHL.U32 R5, R160, 0x4, RZ ;  /* 0x00000004a0057824 */ /* 0x000fe400078e00ff */
[----:B------:R-:W-:Y:S02]  /*41a0*/  IMAD.SHL.U32 R4, R0, 0x4, RZ ;  /* 0x0000000400047824 */ /* 0x000fe400078e00ff */
[----:B------:R-:W-:-:S03]  /*41b0*/  IMAD.HI R7, R160, 0x4, RZ ;  /* 0x00000004a0077827 */ /* 0x000fc600078e02ff */
[----:B------:R-:W-:Y:S01]  /*41c0*/  IADD3 R4, P0, P1, R5, c[0x0][0x180], R4 ;  /* 0x0000600005047a10 */ /* 0x000fe2000791e004 */
[----:B------:R-:W-:-:S05]  /*41d0*/  IMAD.HI R0, R0, 0x4, RZ ;  /* 0x0000000400007827 */ /* 0x000fca00078e02ff */
[----:B------:R-:W-:-:S05]  /*41e0*/  IADD3.X R5, R7, c[0x0][0x184], R0, P0, P1 ;  /* 0x0000610007057a10 */ /* 0x000fca00007e2400 */
[----:B0-----:R-:W-:Y:S01]  /*41f0*/  STG.E [R4.64], R3 ;  /* 0x0000000304007986 */ /* 0x001fe2000c101906 */
[----:B------:R-:W-:Y:S05]  /*4200*/  EXIT ;  /* 0x000000000000794d */ /* 0x000fea0003800000 */
.L_x_2:
[----:B------:R-:W-:-:S00]  /*4210*/  BRA `(.L_x_2) ;  /* 0xfffffff000007947 */ /* 0x000fc0000383ffff */
[----:B------:R-:W-:-:S00]  /*4220*/  NOP ;  /* 0x0000000000007918 */ /* 0x000fc00000000000 */
        /* <DEDUP_REMOVED lines=13> */
.L_x_3:


//--------------------- .nv.global.init           --------------------------
	.section	.nv.global.init,"aw",@progbits
.nv.global.init:
	.type		_$_str,@object
	.size		_$_str,(.L_0 - _$_str)
_$_str:
        /*0000*/ 	.byte	0x5f, 0x5f, 0x43, 0x55, 0x44, 0x41, 0x5f, 0x46, 0x54, 0x5a, 0x00
.L_0:


//--------------------- .nv.shared.attn_fwd       --------------------------
	.section	.nv.shared.attn_fwd,"aw",@nobits
	.sectionflags	@""
	.align	16
